//
// Generated by NVIDIA NVVM Compiler
//
// Compiler Build ID: CL-36424714
// Cuda compilation tools, release 13.0, V13.0.88
// Based on NVVM 20.0.0
//

.version 9.0
.target sm_100
.address_size 64

	// .globl	_Z22tv_loss_forward_kernelPKfPfiiii
.global .align 1 .b8 _ZN34_INTERNAL_7a0d741f_4_k_cu_fd41410e4cuda3std3__436_GLOBAL__N__7a0d741f_4_k_cu_fd41410e6ignoreE[1];
.global .align 1 .b8 _ZN34_INTERNAL_7a0d741f_4_k_cu_fd41410e4cuda3std3__45__cpo5beginE[1];
.global .align 1 .b8 _ZN34_INTERNAL_7a0d741f_4_k_cu_fd41410e4cuda3std3__45__cpo3endE[1];
.global .align 1 .b8 _ZN34_INTERNAL_7a0d741f_4_k_cu_fd41410e4cuda3std3__45__cpo6cbeginE[1];
.global .align 1 .b8 _ZN34_INTERNAL_7a0d741f_4_k_cu_fd41410e4cuda3std3__45__cpo4cendE[1];
.global .align 1 .b8 _ZN34_INTERNAL_7a0d741f_4_k_cu_fd41410e4cuda3std3__419piecewise_constructE[1];
.global .align 1 .b8 _ZN34_INTERNAL_7a0d741f_4_k_cu_fd41410e4cuda3std3__48in_placeE[1];
.global .align 1 .b8 _ZN34_INTERNAL_7a0d741f_4_k_cu_fd41410e4cuda3std6ranges3__45__cpo4swapE[1];
.global .align 1 .b8 _ZN34_INTERNAL_7a0d741f_4_k_cu_fd41410e4cuda3std6ranges3__45__cpo9iter_moveE[1];
.global .align 1 .b8 _ZN34_INTERNAL_7a0d741f_4_k_cu_fd41410e4cuda3std6ranges3__45__cpo7advanceE[1];

.visible .entry _Z22tv_loss_forward_kernelPKfPfiiii(
	.param .u64 .ptr .align 1 _Z22tv_loss_forward_kernelPKfPfiiii_param_0,
	.param .u64 .ptr .align 1 _Z22tv_loss_forward_kernelPKfPfiiii_param_1,
	.param .u32 _Z22tv_loss_forward_kernelPKfPfiiii_param_2,
	.param .u32 _Z22tv_loss_forward_kernelPKfPfiiii_param_3,
	.param .u32 _Z22tv_loss_forward_kernelPKfPfiiii_param_4,
	.param .u32 _Z22tv_loss_forward_kernelPKfPfiiii_param_5
)
{
	.reg .pred 	%p<45>;
	.reg .b32 	%r<100>;
	.reg .b32 	%f<287>;
	.reg .b64 	%rd<77>;

	ld.param.u64 	%rd15, [_Z22tv_loss_forward_kernelPKfPfiiii_param_0];
	ld.param.u64 	%rd14, [_Z22tv_loss_forward_kernelPKfPfiiii_param_1];
	ld.param.u32 	%r36, [_Z22tv_loss_forward_kernelPKfPfiiii_param_2];
	ld.param.u32 	%r37, [_Z22tv_loss_forward_kernelPKfPfiiii_param_3];
	ld.param.u32 	%r38, [_Z22tv_loss_forward_kernelPKfPfiiii_param_4];
	ld.param.u32 	%r39, [_Z22tv_loss_forward_kernelPKfPfiiii_param_5];
	cvta.to.global.u64 	%rd1, %rd15;
	mov.u32 	%r40, %ctaid.x;
	mov.u32 	%r1, %ntid.x;
	mov.u32 	%r2, %tid.x;
	mad.lo.s32 	%r99, %r40, %r1, %r2;
	mul.lo.s32 	%r41, %r37, %r36;
	mul.lo.s32 	%r42, %r41, %r38;
	mul.lo.s32 	%r4, %r42, %r39;
	setp.ge.s32 	%p1, %r99, %r4;
	mov.f32 	%f250, 0f00000000;
	@%p1 bra 	$L__BB0_75;
	mul.lo.s32 	%r5, %r38, %r37;
	add.s32 	%r43, %r39, -1;
	mul.lo.s32 	%r44, %r5, %r43;
	cvt.rn.f32.s32 	%f1, %r44;
	sub.s32 	%r45, %r5, %r37;
	mul.lo.s32 	%r46, %r45, %r39;
	cvt.rn.f32.s32 	%f2, %r46;
	mul.lo.s32 	%r6, %r39, %r38;
	sub.s32 	%r47, %r5, %r38;
	mul.lo.s32 	%r48, %r47, %r39;
	cvt.rn.f32.s32 	%f3, %r48;
	mov.u32 	%r49, %nctaid.x;
	mul.lo.s32 	%r7, %r49, %r1;
	mov.f32 	%f250, 0f00000000;
$L__BB0_2:
	div.s32 	%r50, %r99, %r39;
	mul.lo.s32 	%r51, %r50, %r39;
	sub.s32 	%r9, %r99, %r51;
	div.s32 	%r52, %r50, %r38;
	mul.lo.s32 	%r53, %r52, %r38;
	sub.s32 	%r10, %r50, %r53;
	div.s32 	%r54, %r52, %r37;
	mul.lo.s32 	%r55, %r54, %r37;
	sub.s32 	%r11, %r52, %r55;
	setp.lt.s32 	%p2, %r9, 1;
	mad.lo.s32 	%r56, %r55, 12, %r11;
	mad.lo.s32 	%r12, %r56, %r38, %r10;
	mad.lo.s32 	%r13, %r12, %r39, %r9;
	mul.wide.s32 	%rd16, %r13, 4;
	add.s64 	%rd2, %rd1, %rd16;
	ld.global.nc.f32 	%f5, [%rd2];
	@%p2 bra 	$L__BB0_4;
	ld.global.nc.f32 	%f93, [%rd2+-4];
	sub.f32 	%f94, %f5, %f93;
	mul.f32 	%f95, %f94, %f94;
	div.rn.f32 	%f96, %f95, %f1;
	add.f32 	%f250, %f250, %f96;
$L__BB0_4:
	setp.lt.s32 	%p3, %r10, 1;
	@%p3 bra 	$L__BB0_6;
	sub.s32 	%r57, %r13, %r39;
	mul.wide.s32 	%rd17, %r57, 4;
	add.s64 	%rd18, %rd1, %rd17;
	ld.global.nc.f32 	%f97, [%rd18];
	sub.f32 	%f98, %f5, %f97;
	mul.f32 	%f99, %f98, %f98;
	div.rn.f32 	%f100, %f99, %f2;
	add.f32 	%f250, %f250, %f100;
$L__BB0_6:
	setp.lt.s32 	%p4, %r11, 1;
	@%p4 bra 	$L__BB0_8;
	sub.s32 	%r58, %r13, %r6;
	mul.wide.s32 	%rd19, %r58, 4;
	add.s64 	%rd20, %rd1, %rd19;
	ld.global.nc.f32 	%f101, [%rd20];
	sub.f32 	%f102, %f5, %f101;
	mul.f32 	%f103, %f102, %f102;
	div.rn.f32 	%f104, %f103, %f3;
	add.f32 	%f250, %f250, %f104;
$L__BB0_8:
	setp.lt.s32 	%p5, %r9, 1;
	add.s32 	%r14, %r12, %r5;
	mad.lo.s32 	%r15, %r14, %r39, %r9;
	mul.wide.s32 	%rd21, %r15, 4;
	add.s64 	%rd3, %rd1, %rd21;
	ld.global.nc.f32 	%f12, [%rd3];
	@%p5 bra 	$L__BB0_10;
	ld.global.nc.f32 	%f105, [%rd3+-4];
	sub.f32 	%f106, %f12, %f105;
	mul.f32 	%f107, %f106, %f106;
	div.rn.f32 	%f108, %f107, %f1;
	add.f32 	%f250, %f250, %f108;
$L__BB0_10:
	setp.lt.s32 	%p6, %r10, 1;
	@%p6 bra 	$L__BB0_12;
	sub.s32 	%r59, %r15, %r39;
	mul.wide.s32 	%rd22, %r59, 4;
	add.s64 	%rd23, %rd1, %rd22;
	ld.global.nc.f32 	%f109, [%rd23];
	sub.f32 	%f110, %f12, %f109;
	mul.f32 	%f111, %f110, %f110;
	div.rn.f32 	%f112, %f111, %f2;
	add.f32 	%f250, %f250, %f112;
$L__BB0_12:
	setp.lt.s32 	%p7, %r11, 1;
	@%p7 bra 	$L__BB0_14;
	sub.s32 	%r60, %r15, %r6;
	mul.wide.s32 	%rd24, %r60, 4;
	add.s64 	%rd25, %rd1, %rd24;
	ld.global.nc.f32 	%f113, [%rd25];
	sub.f32 	%f114, %f12, %f113;
	mul.f32 	%f115, %f114, %f114;
	div.rn.f32 	%f116, %f115, %f3;
	add.f32 	%f250, %f250, %f116;
$L__BB0_14:
	setp.lt.s32 	%p8, %r9, 1;
	add.s32 	%r16, %r14, %r5;
	mad.lo.s32 	%r17, %r16, %r39, %r9;
	mul.wide.s32 	%rd26, %r17, 4;
	add.s64 	%rd4, %rd1, %rd26;
	ld.global.nc.f32 	%f19, [%rd4];
	@%p8 bra 	$L__BB0_16;
	ld.global.nc.f32 	%f117, [%rd4+-4];
	sub.f32 	%f118, %f19, %f117;
	mul.f32 	%f119, %f118, %f118;
	div.rn.f32 	%f120, %f119, %f1;
	add.f32 	%f250, %f250, %f120;
$L__BB0_16:
	setp.lt.s32 	%p9, %r10, 1;
	@%p9 bra 	$L__BB0_18;
	sub.s32 	%r61, %r17, %r39;
	mul.wide.s32 	%rd27, %r61, 4;
	add.s64 	%rd28, %rd1, %rd27;
	ld.global.nc.f32 	%f121, [%rd28];
	sub.f32 	%f122, %f19, %f121;
	mul.f32 	%f123, %f122, %f122;
	div.rn.f32 	%f124, %f123, %f2;
	add.f32 	%f250, %f250, %f124;
$L__BB0_18:
	setp.lt.s32 	%p10, %r11, 1;
	@%p10 bra 	$L__BB0_20;
	sub.s32 	%r62, %r17, %r6;
	mul.wide.s32 	%rd29, %r62, 4;
	add.s64 	%rd30, %rd1, %rd29;
	ld.global.nc.f32 	%f125, [%rd30];
	sub.f32 	%f126, %f19, %f125;
	mul.f32 	%f127, %f126, %f126;
	div.rn.f32 	%f128, %f127, %f3;
	add.f32 	%f250, %f250, %f128;
$L__BB0_20:
	setp.lt.s32 	%p11, %r9, 1;
	add.s32 	%r18, %r16, %r5;
	mad.lo.s32 	%r19, %r18, %r39, %r9;
	mul.wide.s32 	%rd31, %r19, 4;
	add.s64 	%rd5, %rd1, %rd31;
	ld.global.nc.f32 	%f26, [%rd5];
	@%p11 bra 	$L__BB0_22;
	ld.global.nc.f32 	%f129, [%rd5+-4];
	sub.f32 	%f130, %f26, %f129;
	mul.f32 	%f131, %f130, %f130;
	div.rn.f32 	%f132, %f131, %f1;
	add.f32 	%f250, %f250, %f132;
$L__BB0_22:
	setp.lt.s32 	%p12, %r10, 1;
	@%p12 bra 	$L__BB0_24;
	sub.s32 	%r63, %r19, %r39;
	mul.wide.s32 	%rd32, %r63, 4;
	add.s64 	%rd33, %rd1, %rd32;
	ld.global.nc.f32 	%f133, [%rd33];
	sub.f32 	%f134, %f26, %f133;
	mul.f32 	%f135, %f134, %f134;
	div.rn.f32 	%f136, %f135, %f2;
	add.f32 	%f250, %f250, %f136;
$L__BB0_24:
	setp.lt.s32 	%p13, %r11, 1;
	@%p13 bra 	$L__BB0_26;
	sub.s32 	%r64, %r19, %r6;
	mul.wide.s32 	%rd34, %r64, 4;
	add.s64 	%rd35, %rd1, %rd34;
	ld.global.nc.f32 	%f137, [%rd35];
	sub.f32 	%f138, %f26, %f137;
	mul.f32 	%f139, %f138, %f138;
	div.rn.f32 	%f140, %f139, %f3;
	add.f32 	%f250, %f250, %f140;
$L__BB0_26:
	setp.lt.s32 	%p14, %r9, 1;
	add.s32 	%r20, %r18, %r5;
	mad.lo.s32 	%r21, %r20, %r39, %r9;
	mul.wide.s32 	%rd36, %r21, 4;
	add.s64 	%rd6, %rd1, %rd36;
	ld.global.nc.f32 	%f33, [%rd6];
	@%p14 bra 	$L__BB0_28;
	ld.global.nc.f32 	%f141, [%rd6+-4];
	sub.f32 	%f142, %f33, %f141;
	mul.f32 	%f143, %f142, %f142;
	div.rn.f32 	%f144, %f143, %f1;
	add.f32 	%f250, %f250, %f144;
$L__BB0_28:
	setp.lt.s32 	%p15, %r10, 1;
	@%p15 bra 	$L__BB0_30;
	sub.s32 	%r65, %r21, %r39;
	mul.wide.s32 	%rd37, %r65, 4;
	add.s64 	%rd38, %rd1, %rd37;
	ld.global.nc.f32 	%f145, [%rd38];
	sub.f32 	%f146, %f33, %f145;
	mul.f32 	%f147, %f146, %f146;
	div.rn.f32 	%f148, %f147, %f2;
	add.f32 	%f250, %f250, %f148;
$L__BB0_30:
	setp.lt.s32 	%p16, %r11, 1;
	@%p16 bra 	$L__BB0_32;
	sub.s32 	%r66, %r21, %r6;
	mul.wide.s32 	%rd39, %r66, 4;
	add.s64 	%rd40, %rd1, %rd39;
	ld.global.nc.f32 	%f149, [%rd40];
	sub.f32 	%f150, %f33, %f149;
	mul.f32 	%f151, %f150, %f150;
	div.rn.f32 	%f152, %f151, %f3;
	add.f32 	%f250, %f250, %f152;
$L__BB0_32:
	setp.lt.s32 	%p17, %r9, 1;
	add.s32 	%r22, %r20, %r5;
	mad.lo.s32 	%r23, %r22, %r39, %r9;
	mul.wide.s32 	%rd41, %r23, 4;
	add.s64 	%rd7, %rd1, %rd41;
	ld.global.nc.f32 	%f40, [%rd7];
	@%p17 bra 	$L__BB0_34;
	ld.global.nc.f32 	%f153, [%rd7+-4];
	sub.f32 	%f154, %f40, %f153;
	mul.f32 	%f155, %f154, %f154;
	div.rn.f32 	%f156, %f155, %f1;
	add.f32 	%f250, %f250, %f156;
$L__BB0_34:
	setp.lt.s32 	%p18, %r10, 1;
	@%p18 bra 	$L__BB0_36;
	sub.s32 	%r67, %r23, %r39;
	mul.wide.s32 	%rd42, %r67, 4;
	add.s64 	%rd43, %rd1, %rd42;
	ld.global.nc.f32 	%f157, [%rd43];
	sub.f32 	%f158, %f40, %f157;
	mul.f32 	%f159, %f158, %f158;
	div.rn.f32 	%f160, %f159, %f2;
	add.f32 	%f250, %f250, %f160;
$L__BB0_36:
	setp.lt.s32 	%p19, %r11, 1;
	@%p19 bra 	$L__BB0_38;
	sub.s32 	%r68, %r23, %r6;
	mul.wide.s32 	%rd44, %r68, 4;
	add.s64 	%rd45, %rd1, %rd44;
	ld.global.nc.f32 	%f161, [%rd45];
	sub.f32 	%f162, %f40, %f161;
	mul.f32 	%f163, %f162, %f162;
	div.rn.f32 	%f164, %f163, %f3;
	add.f32 	%f250, %f250, %f164;
$L__BB0_38:
	setp.lt.s32 	%p20, %r9, 1;
	add.s32 	%r24, %r22, %r5;
	mad.lo.s32 	%r25, %r24, %r39, %r9;
	mul.wide.s32 	%rd46, %r25, 4;
	add.s64 	%rd8, %rd1, %rd46;
	ld.global.nc.f32 	%f47, [%rd8];
	@%p20 bra 	$L__BB0_40;
	ld.global.nc.f32 	%f165, [%rd8+-4];
	sub.f32 	%f166, %f47, %f165;
	mul.f32 	%f167, %f166, %f166;
	div.rn.f32 	%f168, %f167, %f1;
	add.f32 	%f250, %f250, %f168;
$L__BB0_40:
	setp.lt.s32 	%p21, %r10, 1;
	@%p21 bra 	$L__BB0_42;
	sub.s32 	%r69, %r25, %r39;
	mul.wide.s32 	%rd47, %r69, 4;
	add.s64 	%rd48, %rd1, %rd47;
	ld.global.nc.f32 	%f169, [%rd48];
	sub.f32 	%f170, %f47, %f169;
	mul.f32 	%f171, %f170, %f170;
	div.rn.f32 	%f172, %f171, %f2;
	add.f32 	%f250, %f250, %f172;
$L__BB0_42:
	setp.lt.s32 	%p22, %r11, 1;
	@%p22 bra 	$L__BB0_44;
	sub.s32 	%r70, %r25, %r6;
	mul.wide.s32 	%rd49, %r70, 4;
	add.s64 	%rd50, %rd1, %rd49;
	ld.global.nc.f32 	%f173, [%rd50];
	sub.f32 	%f174, %f47, %f173;
	mul.f32 	%f175, %f174, %f174;
	div.rn.f32 	%f176, %f175, %f3;
	add.f32 	%f250, %f250, %f176;
$L__BB0_44:
	setp.lt.s32 	%p23, %r9, 1;
	add.s32 	%r26, %r24, %r5;
	mad.lo.s32 	%r27, %r26, %r39, %r9;
	mul.wide.s32 	%rd51, %r27, 4;
	add.s64 	%rd9, %rd1, %rd51;
	ld.global.nc.f32 	%f54, [%rd9];
	@%p23 bra 	$L__BB0_46;
	ld.global.nc.f32 	%f177, [%rd9+-4];
	sub.f32 	%f178, %f54, %f177;
	mul.f32 	%f179, %f178, %f178;
	div.rn.f32 	%f180, %f179, %f1;
	add.f32 	%f250, %f250, %f180;
$L__BB0_46:
	setp.lt.s32 	%p24, %r10, 1;
	@%p24 bra 	$L__BB0_48;
	sub.s32 	%r71, %r27, %r39;
	mul.wide.s32 	%rd52, %r71, 4;
	add.s64 	%rd53, %rd1, %rd52;
	ld.global.nc.f32 	%f181, [%rd53];
	sub.f32 	%f182, %f54, %f181;
	mul.f32 	%f183, %f182, %f182;
	div.rn.f32 	%f184, %f183, %f2;
	add.f32 	%f250, %f250, %f184;
$L__BB0_48:
	setp.lt.s32 	%p25, %r11, 1;
	@%p25 bra 	$L__BB0_50;
	sub.s32 	%r72, %r27, %r6;
	mul.wide.s32 	%rd54, %r72, 4;
	add.s64 	%rd55, %rd1, %rd54;
	ld.global.nc.f32 	%f185, [%rd55];
	sub.f32 	%f186, %f54, %f185;
	mul.f32 	%f187, %f186, %f186;
	div.rn.f32 	%f188, %f187, %f3;
	add.f32 	%f250, %f250, %f188;
$L__BB0_50:
	setp.lt.s32 	%p26, %r9, 1;
	add.s32 	%r28, %r26, %r5;
	mad.lo.s32 	%r29, %r28, %r39, %r9;
	mul.wide.s32 	%rd56, %r29, 4;
	add.s64 	%rd10, %rd1, %rd56;
	ld.global.nc.f32 	%f61, [%rd10];
	@%p26 bra 	$L__BB0_52;
	ld.global.nc.f32 	%f189, [%rd10+-4];
	sub.f32 	%f190, %f61, %f189;
	mul.f32 	%f191, %f190, %f190;
	div.rn.f32 	%f192, %f191, %f1;
	add.f32 	%f250, %f250, %f192;
$L__BB0_52:
	setp.lt.s32 	%p27, %r10, 1;
	@%p27 bra 	$L__BB0_54;
	sub.s32 	%r73, %r29, %r39;
	mul.wide.s32 	%rd57, %r73, 4;
	add.s64 	%rd58, %rd1, %rd57;
	ld.global.nc.f32 	%f193, [%rd58];
	sub.f32 	%f194, %f61, %f193;
	mul.f32 	%f195, %f194, %f194;
	div.rn.f32 	%f196, %f195, %f2;
	add.f32 	%f250, %f250, %f196;
$L__BB0_54:
	setp.lt.s32 	%p28, %r11, 1;
	@%p28 bra 	$L__BB0_56;
	sub.s32 	%r74, %r29, %r6;
	mul.wide.s32 	%rd59, %r74, 4;
	add.s64 	%rd60, %rd1, %rd59;
	ld.global.nc.f32 	%f197, [%rd60];
	sub.f32 	%f198, %f61, %f197;
	mul.f32 	%f199, %f198, %f198;
	div.rn.f32 	%f200, %f199, %f3;
	add.f32 	%f250, %f250, %f200;
$L__BB0_56:
	setp.lt.s32 	%p29, %r9, 1;
	add.s32 	%r30, %r28, %r5;
	mad.lo.s32 	%r31, %r30, %r39, %r9;
	mul.wide.s32 	%rd61, %r31, 4;
	add.s64 	%rd11, %rd1, %rd61;
	ld.global.nc.f32 	%f68, [%rd11];
	@%p29 bra 	$L__BB0_58;
	ld.global.nc.f32 	%f201, [%rd11+-4];
	sub.f32 	%f202, %f68, %f201;
	mul.f32 	%f203, %f202, %f202;
	div.rn.f32 	%f204, %f203, %f1;
	add.f32 	%f250, %f250, %f204;
$L__BB0_58:
	setp.lt.s32 	%p30, %r10, 1;
	@%p30 bra 	$L__BB0_60;
	sub.s32 	%r75, %r31, %r39;
	mul.wide.s32 	%rd62, %r75, 4;
	add.s64 	%rd63, %rd1, %rd62;
	ld.global.nc.f32 	%f205, [%rd63];
	sub.f32 	%f206, %f68, %f205;
	mul.f32 	%f207, %f206, %f206;
	div.rn.f32 	%f208, %f207, %f2;
	add.f32 	%f250, %f250, %f208;
$L__BB0_60:
	setp.lt.s32 	%p31, %r11, 1;
	@%p31 bra 	$L__BB0_62;
	sub.s32 	%r76, %r31, %r6;
	mul.wide.s32 	%rd64, %r76, 4;
	add.s64 	%rd65, %rd1, %rd64;
	ld.global.nc.f32 	%f209, [%rd65];
	sub.f32 	%f210, %f68, %f209;
	mul.f32 	%f211, %f210, %f210;
	div.rn.f32 	%f212, %f211, %f3;
	add.f32 	%f250, %f250, %f212;
$L__BB0_62:
	setp.lt.s32 	%p32, %r9, 1;
	add.s32 	%r32, %r30, %r5;
	mad.lo.s32 	%r33, %r32, %r39, %r9;
	mul.wide.s32 	%rd66, %r33, 4;
	add.s64 	%rd12, %rd1, %rd66;
	ld.global.nc.f32 	%f75, [%rd12];
	@%p32 bra 	$L__BB0_64;
	ld.global.nc.f32 	%f213, [%rd12+-4];
	sub.f32 	%f214, %f75, %f213;
	mul.f32 	%f215, %f214, %f214;
	div.rn.f32 	%f216, %f215, %f1;
	add.f32 	%f250, %f250, %f216;
$L__BB0_64:
	setp.lt.s32 	%p33, %r10, 1;
	@%p33 bra 	$L__BB0_66;
	sub.s32 	%r77, %r33, %r39;
	mul.wide.s32 	%rd67, %r77, 4;
	add.s64 	%rd68, %rd1, %rd67;
	ld.global.nc.f32 	%f217, [%rd68];
	sub.f32 	%f218, %f75, %f217;
	mul.f32 	%f219, %f218, %f218;
	div.rn.f32 	%f220, %f219, %f2;
	add.f32 	%f250, %f250, %f220;
$L__BB0_66:
	setp.lt.s32 	%p34, %r11, 1;
	@%p34 bra 	$L__BB0_68;
	sub.s32 	%r78, %r33, %r6;
	mul.wide.s32 	%rd69, %r78, 4;
	add.s64 	%rd70, %rd1, %rd69;
	ld.global.nc.f32 	%f221, [%rd70];
	sub.f32 	%f222, %f75, %f221;
	mul.f32 	%f223, %f222, %f222;
	div.rn.f32 	%f224, %f223, %f3;
	add.f32 	%f250, %f250, %f224;
$L__BB0_68:
	setp.lt.s32 	%p35, %r9, 1;
	add.s32 	%r79, %r32, %r5;
	mad.lo.s32 	%r34, %r79, %r39, %r9;
	mul.wide.s32 	%rd71, %r34, 4;
	add.s64 	%rd13, %rd1, %rd71;
	ld.global.nc.f32 	%f82, [%rd13];
	@%p35 bra 	$L__BB0_70;
	ld.global.nc.f32 	%f225, [%rd13+-4];
	sub.f32 	%f226, %f82, %f225;
	mul.f32 	%f227, %f226, %f226;
	div.rn.f32 	%f228, %f227, %f1;
	add.f32 	%f250, %f250, %f228;
$L__BB0_70:
	setp.lt.s32 	%p36, %r10, 1;
	@%p36 bra 	$L__BB0_72;
	sub.s32 	%r80, %r34, %r39;
	mul.wide.s32 	%rd72, %r80, 4;
	add.s64 	%rd73, %rd1, %rd72;
	ld.global.nc.f32 	%f229, [%rd73];
	sub.f32 	%f230, %f82, %f229;
	mul.f32 	%f231, %f230, %f230;
	div.rn.f32 	%f232, %f231, %f2;
	add.f32 	%f250, %f250, %f232;
$L__BB0_72:
	setp.lt.s32 	%p37, %r11, 1;
	@%p37 bra 	$L__BB0_74;
	sub.s32 	%r81, %r34, %r6;
	mul.wide.s32 	%rd74, %r81, 4;
	add.s64 	%rd75, %rd1, %rd74;
	ld.global.nc.f32 	%f233, [%rd75];
	sub.f32 	%f234, %f82, %f233;
	mul.f32 	%f235, %f234, %f234;
	div.rn.f32 	%f236, %f235, %f3;
	add.f32 	%f250, %f250, %f236;
$L__BB0_74:
	add.s32 	%r99, %r99, %r7;
	setp.lt.s32 	%p38, %r99, %r4;
	@%p38 bra 	$L__BB0_2;
$L__BB0_75:
	mul.lo.s32 	%r82, %r36, 12;
	cvt.rn.f32.s32 	%f237, %r82;
	div.rn.f32 	%f238, %f250, %f237;
	mov.b32 	%r83, %f238;
	shfl.sync.bfly.b32	%r84|%p39, %r83, 16, 31, -1;
	mov.b32 	%f239, %r84;
	add.f32 	%f240, %f238, %f239;
	mov.b32 	%r85, %f240;
	shfl.sync.bfly.b32	%r86|%p40, %r85, 8, 31, -1;
	mov.b32 	%f241, %r86;
	add.f32 	%f242, %f240, %f241;
	mov.b32 	%r87, %f242;
	shfl.sync.bfly.b32	%r88|%p41, %r87, 4, 31, -1;
	mov.b32 	%f243, %r88;
	add.f32 	%f244, %f242, %f243;
	mov.b32 	%r89, %f244;
	shfl.sync.bfly.b32	%r90|%p42, %r89, 2, 31, -1;
	mov.b32 	%f245, %r90;
	add.f32 	%f246, %f244, %f245;
	mov.b32 	%r91, %f246;
	shfl.sync.bfly.b32	%r92|%p43, %r91, 1, 31, -1;
	mov.b32 	%f247, %r92;
	add.f32 	%f90, %f246, %f247;
	mov.u32 	%r93, %tid.y;
	mov.u32 	%r94, %tid.z;
	mov.u32 	%r95, %ntid.y;
	mad.lo.s32 	%r96, %r94, %r95, %r93;
	mad.lo.s32 	%r97, %r96, %r1, %r2;
	and.b32  	%r98, %r97, 31;
	setp.ne.s32 	%p44, %r98, 0;
	@%p44 bra 	$L__BB0_77;
	cvta.to.global.u64 	%rd76, %rd14;
	atom.global.add.f32 	%f248, [%rd76], %f90;
$L__BB0_77:
	ret;

}


// ===== COMPILED SASS (sm_100) =====

	.target	sm_100

	.elftype	@"ET_EXEC"


//--------------------- .note.nv.tkinfo           --------------------------
	.section	.note.nv.tkinfo,"",@"SHT_NOTE"
	.sectionflags	@"SHF_NOTE_NV_TKINFO"
	.tkinfo
        /*0018*/ 	.word	0x00000002
        /*0030*/ 	.string	""
        /*0030*/ 	.string	"ptxas"
        /*0030*/ 	.string	"Cuda compilation tools, release 13.0, V13.0.88"
        /*0030*/ 	.string	"Build cuda_13.0.r13.0/compiler.36424714_0"
        /*0030*/ 	.string	"-arch sm_100 -m 64 "



//--------------------- .note.nv.cuinfo           --------------------------
	.section	.note.nv.cuinfo,"",@"SHT_NOTE"
	.sectionflags	@"SHF_NOTE_NV_CUINFO"
        /*0018*/ 	.short	0x0002
        /*001a*/ 	.short	0x0064
        /*001c*/ 	.short	0x0082
	.zero		2


//--------------------- .nv.info                  --------------------------
	.section	.nv.info,"",@"SHT_CUDA_INFO"
	.align	4


	//----- nvinfo : EIATTR_REGCOUNT
	.align		4
        /*0000*/ 	.byte	0x04, 0x2f
        /*0002*/ 	.short	(.L_11 - .L_10)
	.align		4
.L_10:
        /*0004*/ 	.word	index@(_Z22tv_loss_forward_kernelPKfPfiiii)
        /*0008*/ 	.word	0x00000020


	//----- nvinfo : EIATTR_FRAME_SIZE
	.align		4
.L_11:
        /*000c*/ 	.byte	0x04, 0x11
        /*000e*/ 	.short	(.L_13 - .L_12)
	.align		4
.L_12:
        /*0010*/ 	.word	index@($__internal_0_$__cuda_sm3x_div_rn_noftz_f32_slowpath)
        /*0014*/ 	.word	0x00000000


	//----- nvinfo : EIATTR_FRAME_SIZE
	.align		4
.L_13:
        /*0018*/ 	.byte	0x04, 0x11
        /*001a*/ 	.short	(.L_15 - .L_14)
	.align		4
.L_14:
        /*001c*/ 	.word	index@(_Z22tv_loss_forward_kernelPKfPfiiii)
        /*0020*/ 	.word	0x00000000


	//----- nvinfo : EIATTR_MIN_STACK_SIZE
	.align		4
.L_15:
        /*0024*/ 	.byte	0x04, 0x12
        /*0026*/ 	.short	(.L_17 - .L_16)
	.align		4
.L_16:
        /*0028*/ 	.word	index@(_Z22tv_loss_forward_kernelPKfPfiiii)
        /*002c*/ 	.word	0x00000000
.L_17:


//--------------------- .nv.compat                --------------------------
	.section	.nv.compat,"",@"SHT_CUDA_COMPAT_INFO"
	.align	4
        /*0000*/ 	.byte	0x02, 0x09, 0x00, 0x00, 0x02, 0x02, 0x01, 0x00, 0x02, 0x05, 0x05, 0x00, 0x03, 0x07, 0x01, 0x01
        /*0010*/ 	.byte	0x02, 0x03, 0x00, 0x00, 0x02, 0x06, 0x01, 0x00, 0x04, 0x0b, 0x08, 0x00, 0x01, 0x00, 0x00, 0x00
        /*0020*/ 	.byte	0x00, 0x00, 0x00, 0x00


//--------------------- .nv.info._Z22tv_loss_forward_kernelPKfPfiiii --------------------------
	.section	.nv.info._Z22tv_loss_forward_kernelPKfPfiiii,"",@"SHT_CUDA_INFO"
	.sectionflags	@""
	.align	4


	//----- nvinfo : EIATTR_CUDA_API_VERSION
	.align		4
        /*0000*/ 	.byte	0x04, 0x37
        /*0002*/ 	.short	(.L_19 - .L_18)
.L_18:
        /*0004*/ 	.word	0x00000082


	//----- nvinfo : EIATTR_KPARAM_INFO
	.align		4
.L_19:
        /*0008*/ 	.byte	0x04, 0x17
        /*000a*/ 	.short	(.L_21 - .L_20)
.L_20:
        /*000c*/ 	.word	0x00000000
        /*0010*/ 	.short	0x0005
        /*0012*/ 	.short	0x001c
        /*0014*/ 	.byte	0x00, 0xf0, 0x11, 0x00


	//----- nvinfo : EIATTR_KPARAM_INFO
	.align		4
.L_21:
        /*0018*/ 	.byte	0x04, 0x17
        /*001a*/ 	.short	(.L_23 - .L_22)
.L_22:
        /*001c*/ 	.word	0x00000000
        /*0020*/ 	.short	0x0004
        /*0022*/ 	.short	0x0018
        /*0024*/ 	.byte	0x00, 0xf0, 0x11, 0x00


	//----- nvinfo : EIATTR_KPARAM_INFO
	.align		4
.L_23:
        /*0028*/ 	.byte	0x04, 0x17
        /*002a*/ 	.short	(.L_25 - .L_24)
.L_24:
        /*002c*/ 	.word	0x00000000
        /*0030*/ 	.short	0x0003
        /*0032*/ 	.short	0x0014
        /*0034*/ 	.byte	0x00, 0xf0, 0x11, 0x00


	//----- nvinfo : EIATTR_KPARAM_INFO
	.align		4
.L_25:
        /*0038*/ 	.byte	0x04, 0x17
        /*003a*/ 	.short	(.L_27 - .L_26)
.L_26:
        /*003c*/ 	.word	0x00000000
        /*0040*/ 	.short	0x0002
        /*0042*/ 	.short	0x0010
        /*0044*/ 	.byte	0x00, 0xf0, 0x11, 0x00


	//----- nvinfo : EIATTR_KPARAM_INFO
	.align		4
.L_27:
        /*0048*/ 	.byte	0x04, 0x17
        /*004a*/ 	.short	(.L_29 - .L_28)
.L_28:
        /*004c*/ 	.word	0x00000000
        /*0050*/ 	.short	0x0001
        /*0052*/ 	.short	0x0008
        /*0054*/ 	.byte	0x00, 0xf5, 0x21, 0x00


	//----- nvinfo : EIATTR_KPARAM_INFO
	.align		4
.L_29:
        /*0058*/ 	.byte	0x04, 0x17
        /*005a*/ 	.short	(.L_31 - .L_30)
.L_30:
        /*005c*/ 	.word	0x00000000
        /*0060*/ 	.short	0x0000
        /*0062*/ 	.short	0x0000
        /*0064*/ 	.byte	0x00, 0xf5, 0x21, 0x00


	//----- nvinfo : EIATTR_SPARSE_MMA_MASK
	.align		4
.L_31:
        /*0068*/ 	.byte	0x03, 0x50
        /*006a*/ 	.short	0x0000


	//----- nvinfo : EIATTR_MAXREG_COUNT
	.align		4
        /*006c*/ 	.byte	0x03, 0x1b
        /*006e*/ 	.short	0x00ff


	//----- nvinfo : EIATTR_MERCURY_ISA_VERSION
	.align		4
        /*0070*/ 	.byte	0x03, 0x5f
        /*0072*/ 	.short	0x0101


	//----- nvinfo : EIATTR_COOP_GROUP_MASK_REGIDS
	.align		4
        /*0074*/ 	.byte	0x04, 0x29
        /*0076*/ 	.short	(.L_33 - .L_32)


	//   ....[0]....
.L_32:
        /*0078*/ 	.word	0xffffffff


	//   ....[1]....
        /*007c*/ 	.word	0xffffffff


	//   ....[2]....
        /*0080*/ 	.word	0xffffffff


	//   ....[3]....
        /*0084*/ 	.word	0xffffffff


	//   ....[4]....
        /*0088*/ 	.word	0xffffffff


	//----- nvinfo : EIATTR_COOP_GROUP_INSTR_OFFSETS
	.align		4
.L_33:
        /*008c*/ 	.byte	0x04, 0x28
        /*008e*/ 	.short	(.L_35 - .L_34)


	//   ....[0]....
.L_34:
        /*0090*/ 	.word	0x00004040


	//   ....[1]....
        /*0094*/ 	.word	0x00004090


	//   ....[2]....
        /*0098*/ 	.word	0x000040e0


	//   ....[3]....
        /*009c*/ 	.word	0x00004100


	//   ....[4]....
        /*00a0*/ 	.word	0x00004120


	//----- nvinfo : EIATTR_VRC_CTA_INIT_COUNT
	.align		4
.L_35:
        /*00a4*/ 	.byte	0x02, 0x4a
	.zero		1
	.zero		1


	//----- nvinfo : EIATTR_EXIT_INSTR_OFFSETS
	.align		4
        /*00a8*/ 	.byte	0x04, 0x1c
        /*00aa*/ 	.short	(.L_37 - .L_36)


	//   ....[0]....
.L_36:
        /*00ac*/ 	.word	0x00004130


	//   ....[1]....
        /*00b0*/ 	.word	0x00004170


	//----- nvinfo : EIATTR_CRS_STACK_SIZE
	.align		4
.L_37:
        /*00b4*/ 	.byte	0x04, 0x1e
        /*00b6*/ 	.short	(.L_39 - .L_38)
.L_38:
        /*00b8*/ 	.word	0x00000000


	//----- nvinfo : EIATTR_CBANK_PARAM_SIZE
	.align		4
.L_39:
        /*00bc*/ 	.byte	0x03, 0x19
        /*00be*/ 	.short	0x0020


	//----- nvinfo : EIATTR_PARAM_CBANK
	.align		4
        /*00c0*/ 	.byte	0x04, 0x0a
        /*00c2*/ 	.short	(.L_41 - .L_40)
	.align		4
.L_40:
        /*00c4*/ 	.word	index@(.nv.constant0._Z22tv_loss_forward_kernelPKfPfiiii)
        /*00c8*/ 	.short	0x0380
        /*00ca*/ 	.short	0x0020


	//----- nvinfo : EIATTR_SW_WAR
	.align		4
.L_41:
        /*00cc*/ 	.byte	0x04, 0x36
        /*00ce*/ 	.short	(.L_43 - .L_42)
.L_42:
        /*00d0*/ 	.word	0x00000008
.L_43:


//--------------------- .nv.callgraph             --------------------------
	.section	.nv.callgraph,"",@"SHT_CUDA_CALLGRAPH"
	.align	4
	.sectionentsize	8
	.align		4
        /*0000*/ 	.word	0x00000000
	.align		4
        /*0004*/ 	.word	0xffffffff
	.align		4
        /*0008*/ 	.word	0x00000000
	.align		4
        /*000c*/ 	.word	0xfffffffe
	.align		4
        /*0010*/ 	.word	0x00000000
	.align		4
        /*0014*/ 	.word	0xfffffffd
	.align		4
        /*0018*/ 	.word	0x00000000
	.align		4
        /*001c*/ 	.word	0xfffffffc


//--------------------- .nv.constant4             --------------------------
	.section	.nv.constant4,"a",@progbits
	.align	8
	.align		8
.nv.constant4:
        /*0000*/ 	.dword	_ZN34_INTERNAL_7a0d741f_4_k_cu_fd41410e4cuda3std3__436_GLOBAL__N__7a0d741f_4_k_cu_fd41410e6ignoreE
	.align		8
        /*0008*/ 	.dword	_ZN34_INTERNAL_7a0d741f_4_k_cu_fd41410e4cuda3std3__45__cpo5beginE
	.align		8
        /*0010*/ 	.dword	_ZN34_INTERNAL_7a0d741f_4_k_cu_fd41410e4cuda3std3__45__cpo3endE
	.align		8
        /*0018*/ 	.dword	_ZN34_INTERNAL_7a0d741f_4_k_cu_fd41410e4cuda3std3__45__cpo6cbeginE
	.align		8
        /*0020*/ 	.dword	_ZN34_INTERNAL_7a0d741f_4_k_cu_fd41410e4cuda3std3__45__cpo4cendE
	.align		8
        /*0028*/ 	.dword	_ZN34_INTERNAL_7a0d741f_4_k_cu_fd41410e4cuda3std3__419piecewise_constructE
	.align		8
        /*0030*/ 	.dword	_ZN34_INTERNAL_7a0d741f_4_k_cu_fd41410e4cuda3std3__48in_placeE
	.align		8
        /*0038*/ 	.dword	_ZN34_INTERNAL_7a0d741f_4_k_cu_fd41410e4cuda3std6ranges3__45__cpo4swapE
	.align		8
        /*0040*/ 	.dword	_ZN34_INTERNAL_7a0d741f_4_k_cu_fd41410e4cuda3std6ranges3__45__cpo9iter_moveE
	.align		8
        /*0048*/ 	.dword	_ZN34_INTERNAL_7a0d741f_4_k_cu_fd41410e4cuda3std6ranges3__45__cpo7advanceE


//--------------------- .text._Z22tv_loss_forward_kernelPKfPfiiii --------------------------
	.section	.text._Z22tv_loss_forward_kernelPKfPfiiii,"ax",@progbits
	.align	128
        .global         _Z22tv_loss_forward_kernelPKfPfiiii
        .type           _Z22tv_loss_forward_kernelPKfPfiiii,@function
        .size           _Z22tv_loss_forward_kernelPKfPfiiii,(.L_x_161 - _Z22tv_loss_forward_kernelPKfPfiiii)
        .other          _Z22tv_loss_forward_kernelPKfPfiiii,@"STO_CUDA_ENTRY STV_DEFAULT"
_Z22tv_loss_forward_kernelPKfPfiiii:
.text._Z22tv_loss_forward_kernelPKfPfiiii:
[----:B------:R-:W-:Y:S01]  /*0000*/  LDC R1, c[0x0][0x37c] ;  /* 0x0000df00ff017b82 */ /* 0x000fe20000000800 */
[----:B------:R-:W0:Y:S07]  /*0010*/  S2R R19, SR_TID.X ;  /* 0x0000000000137919 */ /* 0x000e2e0000002100 */
[----:B------:R-:W1:Y:S01]  /*0020*/  LDC.64 R6, c[0x0][0x390] ;  /* 0x0000e400ff067b82 */ /* 0x000e620000000a00 */
[----:B------:R-:W2:Y:S01]  /*0030*/  LDCU.64 UR6, c[0x0][0x358] ;  /* 0x00006b00ff0677ac */ /* 0x000ea20008000a00 */
[----:B------:R-:W-:Y:S01]  /*0040*/  BSSY.RECONVERGENT B0, `(.L_x_0) ;  /* 0x00003ee000007945 */ /* 0x000fe20003800200 */
[----:B------:R-:W-:Y:S01]  /*0050*/  HFMA2 R13, -RZ, RZ, 0, 0 ;  /* 0x00000000ff0d7431 */ /* 0x000fe200000001ff */
[----:B------:R-:W3:Y:S04]  /*0060*/  LDCU UR5, c[0x0][0x39c] ;  /* 0x00007380ff0577ac */ /* 0x000ee80008000800 */
[----:B------:R-:W4:Y:S01]  /*0070*/  LDC.64 R2, c[0x0][0x398] ;  /* 0x0000e600ff027b82 */ /* 0x000f220000000a00 */
[----:B------:R-:W0:Y:S07]  /*0080*/  LDCU.64 UR8, c[0x0][0x398] ;  /* 0x00007300ff0877ac */ /* 0x000e2e0008000a00 */
[----:B------:R-:W0:Y:S08]  /*0090*/  S2UR UR4, SR_CTAID.X ;  /* 0x00000000000479c3 */ /* 0x000e300000002500 */
[----:B------:R-:W0:Y:S01]  /*00a0*/  LDC R16, c[0x0][0x360] ;  /* 0x0000d800ff107b82 */ /* 0x000e220000000800 */
[----:B-1----:R-:W-:-:S04]  /*00b0*/  IMAD R5, R7, R6, RZ ;  /* 0x0000000607057224 */ /* 0x002fc800078e02ff */
[----:B----4-:R-:W-:-:S04]  /*00c0*/  IMAD R0, R5, R2, RZ ;  /* 0x0000000205007224 */ /* 0x010fc800078e02ff */
[----:B------:R-:W-:Y:S02]  /*00d0*/  IMAD R17, R0, R3, RZ ;  /* 0x0000000300117224 */ /* 0x000fe400078e02ff */
[----:B0-----:R-:W-:-:S05]  /*00e0*/  IMAD R10, R16, UR4, R19 ;  /* 0x00000004100a7c24 */ /* 0x001fca000f8e0213 */
[----:B------:R-:W-:-:S13]  /*00f0*/  ISETP.GE.AND P0, PT, R10, R17, PT ;  /* 0x000000110a00720c */ /* 0x000fda0003f06270 */
[----:B--23--:R-:W-:Y:S05]  /*0100*/  @P0 BRA `(.L_x_1) ;  /* 0x0000003c00840947 */ /* 0x00cfea0003800000 */
[----:B------:R-:W0:Y:S01]  /*0110*/  LDC R11, c[0x0][0x39c] ;  /* 0x0000e700ff0b7b82 */ /* 0x000e220000000800 */
[----:B------:R-:W1:Y:S01]  /*0120*/  LDCU UR4, c[0x0][0x370] ;  /* 0x00006e00ff0477ac */ /* 0x000e620008000800 */
[-C--:B------:R-:W-:Y:S01]  /*0130*/  IMAD R12, R7, R2.reuse, RZ ;  /* 0x00000002070c7224 */ /* 0x080fe200078e02ff */
[----:B------:R-:W-:Y:S02]  /*0140*/  IADD3 R5, PT, PT, R3, -0x1, RZ ;  /* 0xffffffff03057810 */ /* 0x000fe40007ffe0ff */
[----:B------:R-:W-:Y:S02]  /*0150*/  MOV R13, RZ ;  /* 0x000000ff000d7202 */ /* 0x000fe40000000f00 */
[C---:B------:R-:W-:Y:S01]  /*0160*/  IADD3 R0, PT, PT, R12.reuse, -R7, RZ ;  /* 0x800000070c007210 */ /* 0x040fe20007ffe0ff */
[----:B------:R-:W2:Y:S01]  /*0170*/  LDC.64 R14, c[0x0][0x380] ;  /* 0x0000e000ff0e7b82 */ /* 0x000ea20000000a00 */
[C---:B------:R-:W-:Y:S01]  /*0180*/  IADD3 R2, PT, PT, R12.reuse, -R2, RZ ;  /* 0x800000020c027210 */ /* 0x040fe20007ffe0ff */
[----:B------:R-:W-:-:S02]  /*0190*/  IMAD R5, R12, R5, RZ ;  /* 0x000000050c057224 */ /* 0x000fc400078e02ff */
[-C--:B------:R-:W-:Y:S02]  /*01a0*/  IMAD R0, R0, R3.reuse, RZ ;  /* 0x0000000300007224 */ /* 0x080fe400078e02ff */
[----:B------:R-:W-:Y:S01]  /*01b0*/  IMAD R2, R2, R3, RZ ;  /* 0x0000000302027224 */ /* 0x000fe200078e02ff */
[----:B------:R-:W-:Y:S02]  /*01c0*/  I2FP.F32.S32 R8, R5 ;  /* 0x0000000500087245 */ /* 0x000fe40000201400 */
[----:B------:R-:W-:Y:S01]  /*01d0*/  I2FP.F32.S32 R7, R0 ;  /* 0x0000000000077245 */ /* 0x000fe20000201400 */
[----:B-1----:R-:W-:Y:S01]  /*01e0*/  IMAD R9, R16, UR4, RZ ;  /* 0x0000000410097c24 */ /* 0x002fe2000f8e02ff */
[----:B------:R-:W-:-:S07]  /*01f0*/  I2FP.F32.S32 R6, R2 ;  /* 0x0000000200067245 */ /* 0x000fce0000201400 */
.L_x_146:
[----:B0-----:R-:W-:Y:S01]  /*0200*/  IABS R4, R11 ;  /* 0x0000000b00047213 */ /* 0x001fe20000000000 */
[----:B------:R-:W0:Y:S01]  /*0210*/  LDC R29, c[0x0][0x398] ;  /* 0x0000e600ff1d7b82 */ /* 0x000e220000000800 */
[----:B------:R-:W-:Y:S02]  /*0220*/  IABS R20, R10 ;  /* 0x0000000a00147213 */ /* 0x000fe40000000000 */
[----:B------:R-:W1:Y:S08]  /*0230*/  I2F.RP R0, R4 ;  /* 0x0000000400007306 */ /* 0x000e700000209400 */
[----:B-1----:R-:W1:Y:S02]  /*0240*/  MUFU.RCP R0, R0 ;  /* 0x0000000000007308 */ /* 0x002e640000001000 */
[----:B-1----:R-:W-:-:S02]  /*0250*/  IADD3 R2, PT, PT, R0, 0xffffffe, RZ ;  /* 0x0ffffffe00027810 */ /* 0x002fc40007ffe0ff */
[----:B0-----:R-:W-:-:S04]  /*0260*/  IABS R0, R29 ;  /* 0x0000001d00007213 */ /* 0x001fc80000000000 */
[----:B------:R0:W1:Y:S02]  /*0270*/  F2I.FTZ.U32.TRUNC.NTZ R3, R2 ;  /* 0x0000000200037305 */ /* 0x000064000021f000 */
[----:B0-----:R-:W-:Y:S02]  /*0280*/  MOV R2, RZ ;  /* 0x000000ff00027202 */ /* 0x001fe40000000f00 */
[----:B-1----:R-:W-:-:S05]  /*0290*/  IADD3 R5, PT, PT, RZ, -R3, RZ ;  /* 0x80000003ff057210 */ /* 0x002fca0007ffe0ff */
[----:B------:R-:W-:-:S04]  /*02a0*/  IMAD R5, R5, R4, RZ ;  /* 0x0000000405057224 */ /* 0x000fc800078e02ff */
[----:B------:R-:W-:Y:S01]  /*02b0*/  IMAD.HI.U32 R3, R3, R5, R2 ;  /* 0x0000000503037227 */ /* 0x000fe200078e0002 */
[----:B------:R-:W-:Y:S01]  /*02c0*/  LOP3.LUT R2, R10, R11, RZ, 0x3c, !PT ;  /* 0x0000000b0a027212 */ /* 0x000fe200078e3cff */
[----:B------:R-:W0:Y:S03]  /*02d0*/  I2F.RP R5, R0 ;  /* 0x0000000000057306 */ /* 0x000e260000209400 */
[----:B------:R-:W-:Y:S01]  /*02e0*/  ISETP.GE.AND P1, PT, R2, RZ, PT ;  /* 0x000000ff0200720c */ /* 0x000fe20003f26270 */
[----:B------:R-:W-:-:S04]  /*02f0*/  IMAD.HI.U32 R18, R3, R20, RZ ;  /* 0x0000001403127227 */ /* 0x000fc800078e00ff */
[----:B------:R-:W-:Y:S01]  /*0300*/  HFMA2 R2, -RZ, RZ, 0, 0 ;  /* 0x00000000ff027431 */ /* 0x000fe200000001ff */
[----:B------:R-:W-:-:S05]  /*0310*/  IADD3 R3, PT, PT, -R18, RZ, RZ ;  /* 0x000000ff12037210 */ /* 0x000fca0007ffe1ff */
[C---:B------:R-:W-:Y:S01]  /*0320*/  IMAD R3, R4.reuse, R3, R20 ;  /* 0x0000000304037224 */ /* 0x040fe200078e0214 */
[----:B0-----:R-:W0:Y:S04]  /*0330*/  MUFU.RCP R5, R5 ;  /* 0x0000000500057308 */ /* 0x001e280000001000 */
[----:B------:R-:W-:-:S13]  /*0340*/  ISETP.GT.U32.AND P2, PT, R4, R3, PT ;  /* 0x000000030400720c */ /* 0x000fda0003f44070 */
[-C--:B------:R-:W-:Y:S02]  /*0350*/  @!P2 IADD3 R3, PT, PT, R3, -R4.reuse, RZ ;  /* 0x800000040303a210 */ /* 0x080fe40007ffe0ff */
[----:B0-----:R-:W-:Y:S02]  /*0360*/  IADD3 R20, PT, PT, R5, 0xffffffe, RZ ;  /* 0x0ffffffe05147810 */ /* 0x001fe40007ffe0ff */
[----:B------:R-:W-:Y:S02]  /*0370*/  ISETP.GE.U32.AND P0, PT, R3, R4, PT ;  /* 0x000000040300720c */ /* 0x000fe40003f06070 */
[----:B------:R-:W0:Y:S01]  /*0380*/  LDC R4, c[0x0][0x394] ;  /* 0x0000e500ff047b82 */ /* 0x000e220000000800 */
[----:B------:R-:W1:Y:S01]  /*0390*/  F2I.FTZ.U32.TRUNC.NTZ R3, R20 ;  /* 0x0000001400037305 */ /* 0x000e62000021f000 */
[----:B------:R-:W-:Y:S02]  /*03a0*/  @!P2 IADD3 R18, PT, PT, R18, 0x1, RZ ;  /* 0x000000011212a810 */ /* 0x000fe40007ffe0ff */
[----:B------:R-:W-:-:S07]  /*03b0*/  ISETP.NE.AND P2, PT, R11, RZ, PT ;  /* 0x000000ff0b00720c */ /* 0x000fce0003f45270 */
[----:B------:R-:W-:-:S04]  /*03c0*/  @P0 IADD3 R18, PT, PT, R18, 0x1, RZ ;  /* 0x0000000112120810 */ /* 0x000fc80007ffe0ff */
[----:B------:R-:W-:Y:S02]  /*03d0*/  @!P1 IADD3 R18, PT, PT, -R18, RZ, RZ ;  /* 0x000000ff12129210 */ /* 0x000fe40007ffe1ff */
[----:B-1----:R-:W-:Y:S02]  /*03e0*/  IADD3 R21, PT, PT, RZ, -R3, RZ ;  /* 0x80000003ff157210 */ /* 0x002fe40007ffe0ff */
[----:B------:R-:W-:-:S03]  /*03f0*/  @!P2 LOP3.LUT R18, RZ, R11, RZ, 0x33, !PT ;  /* 0x0000000bff12a212 */ /* 0x000fc600078e33ff */
[----:B------:R-:W-:Y:S01]  /*0400*/  IMAD R21, R21, R0, RZ ;  /* 0x0000000015157224 */ /* 0x000fe200078e02ff */
[----:B------:R-:W-:Y:S02]  /*0410*/  IABS R20, R18 ;  /* 0x0000001200147213 */ /* 0x000fe40000000000 */
[----:B0-----:R-:W-:Y:S01]  /*0420*/  IABS R5, R4 ;  /* 0x0000000400057213 */ /* 0x001fe20000000000 */
[----:B------:R-:W-:Y:S01]  /*0430*/  IMAD.HI.U32 R2, R3, R21, R2 ;  /* 0x0000001503027227 */ /* 0x000fe200078e0002 */
[----:B------:R-:W-:Y:S02]  /*0440*/  MOV R3, R20 ;  /* 0x0000001400037202 */ /* 0x000fe40000000f00 */
[----:B------:R-:W0:Y:S03]  /*0450*/  I2F.RP R20, R5 ;  /* 0x0000000500147306 */ /* 0x000e260000209400 */
[----:B------:R-:W-:-:S05]  /*0460*/  IMAD.HI.U32 R21, R2, R3, RZ ;  /* 0x0000000302157227 */ /* 0x000fca00078e00ff */
[----:B------:R-:W-:-:S05]  /*0470*/  IADD3 R2, PT, PT, -R21, RZ, RZ ;  /* 0x000000ff15027210 */ /* 0x000fca0007ffe1ff */
[C---:B------:R-:W-:Y:S01]  /*0480*/  IMAD R3, R0.reuse, R2, R3 ;  /* 0x0000000200037224 */ /* 0x040fe200078e0203 */
[----:B0-----:R-:W0:Y:S04]  /*0490*/  MUFU.RCP R20, R20 ;  /* 0x0000001400147308 */ /* 0x001e280000001000 */
[----:B------:R-:W-:-:S13]  /*04a0*/  ISETP.GT.U32.AND P2, PT, R0, R3, PT ;  /* 0x000000030000720c */ /* 0x000fda0003f44070 */
[-C--:B------:R-:W-:Y:S02]  /*04b0*/  @!P2 IADD3 R3, PT, PT, R3, -R0.reuse, RZ ;  /* 0x800000000303a210 */ /* 0x080fe40007ffe0ff */
[----:B0-----:R-:W-:Y:S02]  /*04c0*/  IADD3 R2, PT, PT, R20, 0xffffffe, RZ ;  /* 0x0ffffffe14027810 */ /* 0x001fe40007ffe0ff */
[----:B------:R-:W-:Y:S02]  /*04d0*/  ISETP.GE.U32.AND P0, PT, R3, R0, PT ;  /* 0x000000000300720c */ /* 0x000fe40003f06070 */
[----:B------:R0:W1:Y:S01]  /*04e0*/  F2I.FTZ.U32.TRUNC.NTZ R3, R2 ;  /* 0x0000000200037305 */ /* 0x000062000021f000 */
[----:B------:R-:W-:Y:S02]  /*04f0*/  LOP3.LUT R0, R18, R29, RZ, 0x3c, !PT ;  /* 0x0000001d12007212 */ /* 0x000fe400078e3cff */
[----:B------:R-:W-:Y:S02]  /*0500*/  @!P2 IADD3 R21, PT, PT, R21, 0x1, RZ ;  /* 0x000000011515a810 */ /* 0x000fe40007ffe0ff */
[----:B------:R-:W-:-:S02]  /*0510*/  ISETP.GE.AND P1, PT, R0, RZ, PT ;  /* 0x000000ff0000720c */ /* 0x000fc40003f26270 */
[----:B------:R-:W-:Y:S01]  /*0520*/  ISETP.NE.AND P2, PT, R29, RZ, PT ;  /* 0x000000ff1d00720c */ /* 0x000fe20003f45270 */
[----:B0-----:R-:W-:-:S03]  /*0530*/  HFMA2 R2, -RZ, RZ, 0, 0 ;  /* 0x00000000ff027431 */ /* 0x001fc600000001ff */
[----:B------:R-:W-:Y:S02]  /*0540*/  @P0 IADD3 R21, PT, PT, R21, 0x1, RZ ;  /* 0x0000000115150810 */ /* 0x000fe40007ffe0ff */
[----:B-1----:R-:W-:-:S05]  /*0550*/  IADD3 R0, PT, PT, RZ, -R3, RZ ;  /* 0x80000003ff007210 */ /* 0x002fca0007ffe0ff */
[----:B------:R-:W-:Y:S01]  /*0560*/  @!P1 IADD3 R21, PT, PT, -R21, RZ, RZ ;  /* 0x000000ff15159210 */ /* 0x000fe20007ffe1ff */
[----:B------:R-:W-:Y:S01]  /*0570*/  IMAD R23, R0, R5, RZ ;  /* 0x0000000500177224 */ /* 0x000fe200078e02ff */
[----:B------:R-:W-:-:S03]  /*0580*/  @!P2 LOP3.LUT R21, RZ, R29, RZ, 0x33, !PT ;  /* 0x0000001dff15a212 */ /* 0x000fc600078e33ff */
[----:B------:R-:W-:Y:S01]  /*0590*/  IMAD.HI.U32 R2, R3, R23, R2 ;  /* 0x0000001703027227 */ /* 0x000fe200078e0002 */
[----:B------:R-:W-:-:S05]  /*05a0*/  IABS R0, R21 ;  /* 0x0000001500007213 */ /* 0x000fca0000000000 */
[----:B------:R-:W-:-:S05]  /*05b0*/  IMAD.HI.U32 R2, R2, R0, RZ ;  /* 0x0000000002027227 */ /* 0x000fca00078e00ff */
[----:B------:R-:W-:-:S05]  /*05c0*/  IADD3 R3, PT, PT, -R2, RZ, RZ ;  /* 0x000000ff02037210 */ /* 0x000fca0007ffe1ff */
[----:B------:R-:W-:Y:S01]  /*05d0*/  IMAD R0, R5, R3, R0 ;  /* 0x0000000305007224 */ /* 0x000fe200078e0200 */
[----:B------:R-:W-:-:S04]  /*05e0*/  IADD3 R3, PT, PT, -R18, RZ, RZ ;  /* 0x000000ff12037210 */ /* 0x000fc80007ffe1ff */
[----:B------:R-:W-:-:S13]  /*05f0*/  ISETP.GT.U32.AND P2, PT, R5, R0, PT ;  /* 0x000000000500720c */ /* 0x000fda0003f44070 */
[-C--:B------:R-:W-:Y:S02]  /*0600*/  @!P2 IADD3 R0, PT, PT, R0, -R5.reuse, RZ ;  /* 0x800000050000a210 */ /* 0x080fe40007ffe0ff */
[----:B------:R-:W-:Y:S02]  /*0610*/  @!P2 IADD3 R2, PT, PT, R2, 0x1, RZ ;  /* 0x000000010202a810 */ /* 0x000fe40007ffe0ff */
[----:B------:R-:W-:Y:S02]  /*0620*/  ISETP.GE.U32.AND P0, PT, R0, R5, PT ;  /* 0x000000050000720c */ /* 0x000fe40003f06070 */
[----:B------:R-:W-:Y:S02]  /*0630*/  LOP3.LUT R0, R21, R4, RZ, 0x3c, !PT ;  /* 0x0000000415007212 */ /* 0x000fe400078e3cff */
[----:B------:R-:W-:Y:S02]  /*0640*/  ISETP.NE.AND P2, PT, R4, RZ, PT ;  /* 0x000000ff0400720c */ /* 0x000fe40003f45270 */
[----:B------:R-:W-:-:S07]  /*0650*/  ISETP.GE.AND P1, PT, R0, RZ, PT ;  /* 0x000000ff0000720c */ /* 0x000fce0003f26270 */
[----:B------:R-:W-:-:S06]  /*0660*/  @P0 IADD3 R2, PT, PT, R2, 0x1, RZ ;  /* 0x0000000102020810 */ /* 0x000fcc0007ffe0ff */
[----:B------:R-:W-:Y:S02]  /*0670*/  @!P1 IADD3 R2, PT, PT, -R2, RZ, RZ ;  /* 0x000000ff02029210 */ /* 0x000fe40007ffe1ff */
[----:B------:R-:W-:-:S05]  /*0680*/  @!P2 LOP3.LUT R2, RZ, R4, RZ, 0x33, !PT ;  /* 0x00000004ff02a212 */ /* 0x000fca00078e33ff */
[----:B------:R-:W-:Y:S01]  /*0690*/  IMAD R2, R2, R4, RZ ;  /* 0x0000000402027224 */ /* 0x000fe200078e02ff */
[----:B------:R-:W-:-:S04]  /*06a0*/  IADD3 R4, PT, PT, -R21, RZ, RZ ;  /* 0x000000ff15047210 */ /* 0x000fc80007ffe1ff */
[----:B------:R-:W-:Y:S01]  /*06b0*/  IADD3 R5, PT, PT, R21, -R2, RZ ;  /* 0x8000000215057210 */ /* 0x000fe20007ffe0ff */
[----:B------:R-:W-:-:S04]  /*06c0*/  IMAD R4, R29, R4, R18 ;  /* 0x000000041d047224 */ /* 0x000fc800078e0212 */
[----:B------:R-:W-:Y:S02]  /*06d0*/  IMAD R0, R2, 0xc, R5 ;  /* 0x0000000c02007824 */ /* 0x000fe400078e0205 */
[----:B------:R-:W-:Y:S02]  /*06e0*/  IMAD R2, R11, R3, R10 ;  /* 0x000000030b027224 */ /* 0x000fe400078e020a */
[----:B------:R-:W-:-:S04]  /*06f0*/  IMAD R29, R0, R29, R4 ;  /* 0x0000001d001d7224 */ /* 0x000fc800078e0204 */
[----:B------:R-:W-:-:S04]  /*0700*/  IMAD R27, R29, R11, R2 ;  /* 0x0000000b1d1b7224 */ /* 0x000fc800078e0202 */
[----:B--2---:R-:W-:-:S05]  /*0710*/  IMAD.WIDE R20, R27, 0x4, R14 ;  /* 0x000000041b147825 */ /* 0x004fca00078e020e */
[----:B-----5:R0:W5:Y:S01]  /*0720*/  LDG.E.CONSTANT R25, desc[UR6][R20.64] ;  /* 0x0000000614197981 */ /* 0x020162000c1e9900 */
[----:B------:R-:W-:Y:S01]  /*0730*/  ISETP.GE.AND P0, PT, R2, 0x1, PT ;  /* 0x000000010200780c */ /* 0x000fe20003f06270 */
[----:B------:R-:W-:-:S12]  /*0740*/  BSSY.RECONVERGENT B3, `(.L_x_2) ;  /* 0x0000013000037945 */ /* 0x000fd80003800200 */
[----:B0-----:R-:W-:Y:S05]  /*0750*/  @!P0 BRA `(.L_x_3) ;  /* 0x0000000000448947 */ /* 0x001fea0003800000 */
[----:B------:R-:W2:Y:S01]  /*0760*/  LDG.E.CONSTANT R20, desc[UR6][R20.64+-0x4] ;  /* 0xfffffc0614147981 */ /* 0x000ea2000c1e9900 */
[----:B------:R-:W0:Y:S01]  /*0770*/  MUFU.RCP R23, R8 ;  /* 0x0000000800177308 */ /* 0x000e220000001000 */
[----:B------:R-:W-:Y:S01]  /*0780*/  BSSY.RECONVERGENT B4, `(.L_x_4) ;  /* 0x000000d000047945 */ /* 0x000fe20003800200 */
[----:B0-----:R-:W-:-:S04]  /*0790*/  FFMA R0, -R8, R23, 1 ;  /* 0x3f80000008007423 */ /* 0x001fc80000000117 */
[----:B------:R-:W-:Y:S01]  /*07a0*/  FFMA R0, R23, R0, R23 ;  /* 0x0000000017007223 */ /* 0x000fe20000000017 */
[----:B--2--5:R-:W-:-:S04]  /*07b0*/  FADD R3, R25, -R20 ;  /* 0x8000001419037221 */ /* 0x024fc80000000000 */
[----:B------:R-:W-:-:S04]  /*07c0*/  FMUL R3, R3, R3 ;  /* 0x0000000303037220 */ /* 0x000fc80000400000 */
[----:B------:R-:W0:Y:S01]  /*07d0*/  FCHK P0, R3, R8 ;  /* 0x0000000803007302 */ /* 0x000e220000000000 */
[----:B------:R-:W-:-:S04]  /*07e0*/  FFMA R23, R3, R0, RZ ;  /* 0x0000000003177223 */ /* 0x000fc800000000ff */
[----:B------:R-:W-:-:S04]  /*07f0*/  FFMA R18, -R8, R23, R3 ;  /* 0x0000001708127223 */ /* 0x000fc80000000103 */
[----:B------:R-:W-:Y:S01]  /*0800*/  FFMA R0, R0, R18, R23 ;  /* 0x0000001200007223 */ /* 0x000fe20000000017 */
[----:B0-----:R-:W-:Y:S06]  /*0810*/  @!P0 BRA `(.L_x_5) ;  /* 0x00000000000c8947 */ /* 0x001fec0003800000 */
[----:B------:R-:W-:Y:S02]  /*0820*/  MOV R0, R8 ;  /* 0x0000000800007202 */ /* 0x000fe40000000f00 */
[----:B------:R-:W-:-:S07]  /*0830*/  MOV R18, 0x850 ;  /* 0x0000085000127802 */ /* 0x000fce0000000f00 */
[----:B------:R-:W-:Y:S05]  /*0840*/  CALL.REL.NOINC `($__internal_0_$__cuda_sm3x_div_rn_noftz_f32_slowpath) ;  /* 0x00000038004c7944 */ /* 0x000fea0003c00000 */
.L_x_5:
[----:B------:R-:W-:Y:S05]  /*0850*/  BSYNC.RECONVERGENT B4 ;  /* 0x0000000000047941 */ /* 0x000fea0003800200 */
.L_x_4:
[----:B------:R-:W-:-:S07]  /*0860*/  FADD R13, R13, R0 ;  /* 0x000000000d0d7221 */ /* 0x000fce0000000000 */
.L_x_3:
[----:B------:R-:W-:Y:S05]  /*0870*/  BSYNC.RECONVERGENT B3 ;  /* 0x0000000000037941 */ /* 0x000fea0003800200 */
.L_x_2:
[----:B------:R-:W-:Y:S01]  /*0880*/  ISETP.GE.AND P0, PT, R4, 0x1, PT ;  /* 0x000000010400780c */ /* 0x000fe20003f06270 */
[----:B------:R-:W-:-:S12]  /*0890*/  BSSY.RECONVERGENT B3, `(.L_x_6) ;  /* 0x0000015000037945 */ /* 0x000fd80003800200 */
[----:B------:R-:W-:Y:S05]  /*08a0*/  @!P0 BRA `(.L_x_7) ;  /* 0x00000000004c8947 */ /* 0x000fea0003800000 */
[----:B------:R-:W-:-:S05]  /*08b0*/  IADD3 R21, PT, PT, R27, -UR5, RZ ;  /* 0x800000051b157c10 */ /* 0x000fca000fffe0ff */
[----:B------:R-:W-:-:S06]  /*08c0*/  IMAD.WIDE R20, R21, 0x4, R14 ;  /* 0x0000000415147825 */ /* 0x000fcc00078e020e */
        /* <DEDUP_REMOVED lines=15> */
.L_x_9:
[----:B------:R-:W-:Y:S05]  /*09c0*/  BSYNC.RECONVERGENT B4 ;  /* 0x0000000000047941 */ /* 0x000fea0003800200 */
.L_x_8:
[----:B------:R-:W-:-:S07]  /*09d0*/  FADD R13, R13, R0 ;  /* 0x000000000d0d7221 */ /* 0x000fce0000000000 */
.L_x_7:
[----:B------:R-:W-:Y:S05]  /*09e0*/  BSYNC.RECONVERGENT B3 ;  /* 0x0000000000037941 */ /* 0x000fea0003800200 */
.L_x_6:
[----:B------:R-:W-:Y:S01]  /*09f0*/  ISETP.GE.AND P0, PT, R5, 0x1, PT ;  /* 0x000000010500780c */ /* 0x000fe20003f06270 */
[----:B------:R-:W-:-:S12]  /*0a00*/  BSSY.RECONVERGENT B3, `(.L_x_10) ;  /* 0x0000016000037945 */ /* 0x000fd80003800200 */
[----:B------:R-:W-:Y:S05]  /*0a10*/  @!P0 BRA `(.L_x_11) ;  /* 0x0000000000508947 */ /* 0x000fea0003800000 */
[----:B------:R-:W-:-:S05]  /*0a20*/  IADD3 R0, PT, PT, RZ, -UR9, RZ ;  /* 0x80000009ff007c10 */ /* 0x000fca000fffe0ff */
[----:B------:R-:W-:-:S04]  /*0a30*/  IMAD R21, R0, UR8, R27 ;  /* 0x0000000800157c24 */ /* 0x000fc8000f8e021b */
        /* <DEDUP_REMOVED lines=16> */
.L_x_13:
[----:B------:R-:W-:Y:S05]  /*0b40*/  BSYNC.RECONVERGENT B4 ;  /* 0x0000000000047941 */ /* 0x000fea0003800200 */
.L_x_12:
[----:B------:R-:W-:-:S07]  /*0b50*/  FADD R13, R13, R0 ;  /* 0x000000000d0d7221 */ /* 0x000fce0000000000 */
.L_x_11:
[----:B------:R-:W-:Y:S05]  /*0b60*/  BSYNC.RECONVERGENT B3 ;  /* 0x0000000000037941 */ /* 0x000fea0003800200 */
.L_x_10:
[----:B------:R-:W-:-:S05]  /*0b70*/  IADD3 R29, PT, PT, R12, R29, RZ ;  /* 0x0000001d0c1d7210 */ /* 0x000fca0007ffe0ff */
[----:B------:R-:W-:-:S04]  /*0b80*/  IMAD R27, R29, UR5, R2 ;  /* 0x000000051d1b7c24 */ /* 0x000fc8000f8e0202 */
[----:B------:R-:W-:-:S05]  /*0b90*/  IMAD.WIDE R20, R27, 0x4, R14 ;  /* 0x000000041b147825 */ /* 0x000fca00078e020e */
[----:B-----5:R0:W5:Y:S01]  /*0ba0*/  LDG.E.CONSTANT R25, desc[UR6][R20.64] ;  /* 0x0000000614197981 */ /* 0x020162000c1e9900 */
[----:B------:R-:W-:Y:S01]  /*0bb0*/  ISETP.GE.AND P0, PT, R2, 0x1, PT ;  /* 0x000000010200780c */ /* 0x000fe20003f06270 */
[----:B------:R-:W-:-:S12]  /*0bc0*/  BSSY.RECONVERGENT B3, `(.L_x_14) ;  /* 0x0000014000037945 */ /* 0x000fd80003800200 */
[----:B0-----:R-:W-:Y:S05]  /*0bd0*/  @!P0 BRA `(.L_x_15) ;  /* 0x0000000000488947 */ /* 0x001fea0003800000 */
[----:B------:R-:W2:Y:S01]  /*0be0*/  LDG.E.CONSTANT R20, desc[UR6][R20.64+-0x4] ;  /* 0xfffffc0614147981 */ /* 0x000ea2000c1e9900 */
[----:B------:R-:W0:Y:S01]  /*0bf0*/  MUFU.RCP R3, R8 ;  /* 0x0000000800037308 */ /* 0x000e220000001000 */
[----:B------:R-:W-:Y:S01]  /*0c00*/  BSSY.RECONVERGENT B4, `(.L_x_16) ;  /* 0x000000e000047945 */ /* 0x000fe20003800200 */
[----:B0-----:R-:W-:Y:S01]  /*0c10*/  FFMA R18, -R8, R3, 1 ;  /* 0x3f80000008127423 */ /* 0x001fe20000000103 */
[----:B--2--5:R-:W-:-:S04]  /*0c20*/  FADD R0, R25, -R20 ;  /* 0x8000001419007221 */ /* 0x024fc80000000000 */
[----:B------:R-:W-:Y:S01]  /*0c30*/  FMUL R23, R0, R0 ;  /* 0x0000000000177220 */ /* 0x000fe20000400000 */
[----:B------:R-:W-:-:S03]  /*0c40*/  FFMA R0, R3, R18, R3 ;  /* 0x0000001203007223 */ /* 0x000fc60000000003 */
[----:B------:R-:W0:Y:S01]  /*0c50*/  FCHK P0, R23, R8 ;  /* 0x0000000817007302 */ /* 0x000e220000000000 */
[----:B------:R-:W-:-:S04]  /*0c60*/  FFMA R3, R0, R23, RZ ;  /* 0x0000001700037223 */ /* 0x000fc800000000ff */
[----:B------:R-:W-:-:S04]  /*0c70*/  FFMA R18, -R8, R3, R23 ;  /* 0x0000000308127223 */ /* 0x000fc80000000117 */
[----:B------:R-:W-:Y:S01]  /*0c80*/  FFMA R0, R0, R18, R3 ;  /* 0x0000001200007223 */ /* 0x000fe20000000003 */
[----:B0-----:R-:W-:Y:S06]  /*0c90*/  @!P0 BRA `(.L_x_17) ;  /* 0x0000000000108947 */ /* 0x001fec0003800000 */
[----:B------:R-:W-:Y:S02]  /*0ca0*/  MOV R3, R23 ;  /* 0x0000001700037202 */ /* 0x000fe40000000f00 */
[----:B------:R-:W-:Y:S02]  /*0cb0*/  MOV R0, R8 ;  /* 0x0000000800007202 */ /* 0x000fe40000000f00 */
[----:B------:R-:W-:-:S07]  /*0cc0*/  MOV R18, 0xce0 ;  /* 0x00000ce000127802 */ /* 0x000fce0000000f00 */
[----:B------:R-:W-:Y:S05]  /*0cd0*/  CALL.REL.NOINC `($__internal_0_$__cuda_sm3x_div_rn_noftz_f32_slowpath) ;  /* 0x0000003400287944 */ /* 0x000fea0003c00000 */
.L_x_17:
[----:B------:R-:W-:Y:S05]  /*0ce0*/  BSYNC.RECONVERGENT B4 ;  /* 0x0000000000047941 */ /* 0x000fea0003800200 */
.L_x_16:
[----:B------:R-:W-:-:S07]  /*0cf0*/  FADD R13, R13, R0 ;  /* 0x000000000d0d7221 */ /* 0x000fce0000000000 */
.L_x_15:
[----:B------:R-:W-:Y:S05]  /*0d00*/  BSYNC.RECONVERGENT B3 ;  /* 0x0000000000037941 */ /* 0x000fea0003800200 */
.L_x_14:
        /* <DEDUP_REMOVED lines=21> */
.L_x_21:
[----:B------:R-:W-:Y:S05]  /*0e60*/  BSYNC.RECONVERGENT B4 ;  /* 0x0000000000047941 */ /* 0x000fea0003800200 */
.L_x_20:
[----:B------:R-:W-:-:S07]  /*0e70*/  FADD R13, R13, R0 ;  /* 0x000000000d0d7221 */ /* 0x000fce0000000000 */
.L_x_19:
[----:B------:R-:W-:Y:S05]  /*0e80*/  BSYNC.RECONVERGENT B3 ;  /* 0x0000000000037941 */ /* 0x000fea0003800200 */
.L_x_18:
        /* <DEDUP_REMOVED lines=22> */
.L_x_25:
[----:B------:R-:W-:Y:S05]  /*0ff0*/  BSYNC.RECONVERGENT B4 ;  /* 0x0000000000047941 */ /* 0x000fea0003800200 */
.L_x_24:
[----:B------:R-:W-:-:S07]  /*1000*/  FADD R13, R13, R0 ;  /* 0x000000000d0d7221 */ /* 0x000fce0000000000 */
.L_x_23:
[----:B------:R-:W-:Y:S05]  /*1010*/  BSYNC.RECONVERGENT B3 ;  /* 0x0000000000037941 */ /* 0x000fea0003800200 */
.L_x_22:
        /* <DEDUP_REMOVED lines=23> */
.L_x_29:
[----:B------:R-:W-:Y:S05]  /*1190*/  BSYNC.RECONVERGENT B4 ;  /* 0x0000000000047941 */ /* 0x000fea0003800200 */
.L_x_28:
[----:B------:R-:W-:-:S07]  /*11a0*/  FADD R13, R13, R0 ;  /* 0x000000000d0d7221 */ /* 0x000fce0000000000 */
.L_x_27:
[----:B------:R-:W-:Y:S05]  /*11b0*/  BSYNC.RECONVERGENT B3 ;  /* 0x0000000000037941 */ /* 0x000fea0003800200 */
.L_x_26:
        /* <DEDUP_REMOVED lines=21> */
.L_x_33:
[----:B------:R-:W-:Y:S05]  /*1310*/  BSYNC.RECONVERGENT B4 ;  /* 0x0000000000047941 */ /* 0x000fea0003800200 */
.L_x_32:
[----:B------:R-:W-:-:S07]  /*1320*/  FADD R13, R13, R0 ;  /* 0x000000000d0d7221 */ /* 0x000fce0000000000 */
.L_x_31:
[----:B------:R-:W-:Y:S05]  /*1330*/  BSYNC.RECONVERGENT B3 ;  /* 0x0000000000037941 */ /* 0x000fea0003800200 */
.L_x_30:
        /* <DEDUP_REMOVED lines=22> */
.L_x_37:
[----:B------:R-:W-:Y:S05]  /*14a0*/  BSYNC.RECONVERGENT B4 ;  /* 0x0000000000047941 */ /* 0x000fea0003800200 */
.L_x_36:
[----:B------:R-:W-:-:S07]  /*14b0*/  FADD R13, R13, R0 ;  /* 0x000000000d0d7221 */ /* 0x000fce0000000000 */
.L_x_35:
[----:B------:R-:W-:Y:S05]  /*14c0*/  BSYNC.RECONVERGENT B3 ;  /* 0x0000000000037941 */ /* 0x000fea0003800200 */
.L_x_34:
        /* <DEDUP_REMOVED lines=23> */
.L_x_41:
[----:B------:R-:W-:Y:S05]  /*1640*/  BSYNC.RECONVERGENT B4 ;  /* 0x0000000000047941 */ /* 0x000fea0003800200 */
.L_x_40:
[----:B------:R-:W-:-:S07]  /*1650*/  FADD R13, R13, R0 ;  /* 0x000000000d0d7221 */ /* 0x000fce0000000000 */
.L_x_39:
[----:B------:R-:W-:Y:S05]  /*1660*/  BSYNC.RECONVERGENT B3 ;  /* 0x0000000000037941 */ /* 0x000fea0003800200 */
.L_x_38:
        /* <DEDUP_REMOVED lines=21> */
.L_x_45:
[----:B------:R-:W-:Y:S05]  /*17c0*/  BSYNC.RECONVERGENT B4 ;  /* 0x0000000000047941 */ /* 0x000fea0003800200 */
.L_x_44:
[----:B------:R-:W-:-:S07]  /*17d0*/  FADD R13, R13, R0 ;  /* 0x000000000d0d7221 */ /* 0x000fce0000000000 */
.L_x_43:
[----:B------:R-:W-:Y:S05]  /*17e0*/  BSYNC.RECONVERGENT B3 ;  /* 0x0000000000037941 */ /* 0x000fea0003800200 */
.L_x_42:
        /* <DEDUP_REMOVED lines=22> */
.L_x_49:
[----:B------:R-:W-:Y:S05]  /*1950*/  BSYNC.RECONVERGENT B4 ;  /* 0x0000000000047941 */ /* 0x000fea0003800200 */
.L_x_48:
[----:B------:R-:W-:-:S07]  /*1960*/  FADD R13, R13, R0 ;  /* 0x000000000d0d7221 */ /* 0x000fce0000000000 */
.L_x_47:
[----:B------:R-:W-:Y:S05]  /*1970*/  BSYNC.RECONVERGENT B3 ;  /* 0x0000000000037941 */ /* 0x000fea0003800200 */
.L_x_46:
        /* <DEDUP_REMOVED lines=23> */
.L_x_53:
[----:B------:R-:W-:Y:S05]  /*1af0*/  BSYNC.RECONVERGENT B4 ;  /* 0x0000000000047941 */ /* 0x000fea0003800200 */
.L_x_52:
[----:B------:R-:W-:-:S07]  /*1b00*/  FADD R13, R13, R0 ;  /* 0x000000000d0d7221 */ /* 0x000fce0000000000 */
.L_x_51:
[----:B------:R-:W-:Y:S05]  /*1b10*/  BSYNC.RECONVERGENT B3 ;  /* 0x0000000000037941 */ /* 0x000fea0003800200 */
.L_x_50:
        /* <DEDUP_REMOVED lines=21> */
.L_x_57:
[----:B------:R-:W-:Y:S05]  /*1c70*/  BSYNC.RECONVERGENT B4 ;  /* 0x0000000000047941 */ /* 0x000fea0003800200 */
.L_x_56:
[----:B------:R-:W-:-:S07]  /*1c80*/  FADD R13, R13, R0 ;  /* 0x000000000d0d7221 */ /* 0x000fce0000000000 */
.L_x_55:
[----:B------:R-:W-:Y:S05]  /*1c90*/  BSYNC.RECONVERGENT B3 ;  /* 0x0000000000037941 */ /* 0x000fea0003800200 */
.L_x_54:
        /* <DEDUP_REMOVED lines=22> */
.L_x_61:
[----:B------:R-:W-:Y:S05]  /*1e00*/  BSYNC.RECONVERGENT B4 ;  /* 0x0000000000047941 */ /* 0x000fea0003800200 */
.L_x_60:
[----:B------:R-:W-:-:S07]  /*1e10*/  FADD R13, R13, R0 ;  /* 0x000000000d0d7221 */ /* 0x000fce0000000000 */
.L_x_59:
[----:B------:R-:W-:Y:S05]  /*1e20*/  BSYNC.RECONVERGENT B3 ;  /* 0x0000000000037941 */ /* 0x000fea0003800200 */
.L_x_58:
        /* <DEDUP_REMOVED lines=23> */
.L_x_65:
[----:B------:R-:W-:Y:S05]  /*1fa0*/  BSYNC.RECONVERGENT B4 ;  /* 0x0000000000047941 */ /* 0x000fea0003800200 */
.L_x_64:
[----:B------:R-:W-:-:S07]  /*1fb0*/  FADD R13, R13, R0 ;  /* 0x000000000d0d7221 */ /* 0x000fce0000000000 */
.L_x_63:
[----:B------:R-:W-:Y:S05]  /*1fc0*/  BSYNC.RECONVERGENT B3 ;  /* 0x0000000000037941 */ /* 0x000fea0003800200 */
.L_x_62:
        /* <DEDUP_REMOVED lines=21> */
.L_x_69:
[----:B------:R-:W-:Y:S05]  /*2120*/  BSYNC.RECONVERGENT B4 ;  /* 0x0000000000047941 */ /* 0x000fea0003800200 */
.L_x_68:
[----:B------:R-:W-:-:S07]  /*2130*/  FADD R13, R13, R0 ;  /* 0x000000000d0d7221 */ /* 0x000fce0000000000 */
.L_x_67:
[----:B------:R-:W-:Y:S05]  /*2140*/  BSYNC.RECONVERGENT B3 ;  /* 0x0000000000037941 */ /* 0x000fea0003800200 */
.L_x_66:
        /* <DEDUP_REMOVED lines=22> */
.L_x_73:
[----:B------:R-:W-:Y:S05]  /*22b0*/  BSYNC.RECONVERGENT B4 ;  /* 0x0000000000047941 */ /* 0x000fea0003800200 */
.L_x_72:
[----:B------:R-:W-:-:S07]  /*22c0*/  FADD R13, R13, R0 ;  /* 0x000000000d0d7221 */ /* 0x000fce0000000000 */
.L_x_71:
[----:B------:R-:W-:Y:S05]  /*22d0*/  BSYNC.RECONVERGENT B3 ;  /* 0x0000000000037941 */ /* 0x000fea0003800200 */
.L_x_70:
        /* <DEDUP_REMOVED lines=23> */
.L_x_77:
[----:B------:R-:W-:Y:S05]  /*2450*/  BSYNC.RECONVERGENT B4 ;  /* 0x0000000000047941 */ /* 0x000fea0003800200 */
.L_x_76:
[----:B------:R-:W-:-:S07]  /*2460*/  FADD R13, R13, R0 ;  /* 0x000000000d0d7221 */ /* 0x000fce0000000000 */
.L_x_75:
[----:B------:R-:W-:Y:S05]  /*2470*/  BSYNC.RECONVERGENT B3 ;  /* 0x0000000000037941 */ /* 0x000fea0003800200 */
.L_x_74:
        /* <DEDUP_REMOVED lines=21> */
.L_x_81:
[----:B------:R-:W-:Y:S05]  /*25d0*/  BSYNC.RECONVERGENT B4 ;  /* 0x0000000000047941 */ /* 0x000fea0003800200 */
.L_x_80:
[----:B------:R-:W-:-:S07]  /*25e0*/  FADD R13, R13, R0 ;  /* 0x000000000d0d7221 */ /* 0x000fce0000000000 */
.L_x_79:
[----:B------:R-:W-:Y:S05]  /*25f0*/  BSYNC.RECONVERGENT B3 ;  /* 0x0000000000037941 */ /* 0x000fea0003800200 */
.L_x_78:
        /* <DEDUP_REMOVED lines=22> */
.L_x_85:
[----:B------:R-:W-:Y:S05]  /*2760*/  BSYNC.RECONVERGENT B4 ;  /* 0x0000000000047941 */ /* 0x000fea0003800200 */
.L_x_84:
[----:B------:R-:W-:-:S07]  /*2770*/  FADD R13, R13, R0 ;  /* 0x000000000d0d7221 */ /* 0x000fce0000000000 */
.L_x_83:
[----:B------:R-:W-:Y:S05]  /*2780*/  BSYNC.RECONVERGENT B3 ;  /* 0x0000000000037941 */ /* 0x000fea0003800200 */
.L_x_82:
        /* <DEDUP_REMOVED lines=23> */
.L_x_89:
[----:B------:R-:W-:Y:S05]  /*2900*/  BSYNC.RECONVERGENT B4 ;  /* 0x0000000000047941 */ /* 0x000fea0003800200 */
.L_x_88:
[----:B------:R-:W-:-:S07]  /*2910*/  FADD R13, R13, R0 ;  /* 0x000000000d0d7221 */ /* 0x000fce0000000000 */
.L_x_87:
[----:B------:R-:W-:Y:S05]  /*2920*/  BSYNC.RECONVERGENT B3 ;  /* 0x0000000000037941 */ /* 0x000fea0003800200 */
.L_x_86:
        /* <DEDUP_REMOVED lines=21> */
.L_x_93:
[----:B------:R-:W-:Y:S05]  /*2a80*/  BSYNC.RECONVERGENT B4 ;  /* 0x0000000000047941 */ /* 0x000fea0003800200 */
.L_x_92:
[----:B------:R-:W-:-:S07]  /*2a90*/  FADD R13, R13, R0 ;  /* 0x000000000d0d7221 */ /* 0x000fce0000000000 */
.L_x_91:
[----:B------:R-:W-:Y:S05]  /*2aa0*/  BSYNC.RECONVERGENT B3 ;  /* 0x0000000000037941 */ /* 0x000fea0003800200 */
.L_x_90:
        /* <DEDUP_REMOVED lines=22> */
.L_x_97:
[----:B------:R-:W-:Y:S05]  /*2c10*/  BSYNC.RECONVERGENT B4 ;  /* 0x0000000000047941 */ /* 0x000fea0003800200 */
.L_x_96:
[----:B------:R-:W-:-:S07]  /*2c20*/  FADD R13, R13, R0 ;  /* 0x000000000d0d7221 */ /* 0x000fce0000000000 */
.L_x_95:
[----:B------:R-:W-:Y:S05]  /*2c30*/  BSYNC.RECONVERGENT B3 ;  /* 0x0000000000037941 */ /* 0x000fea0003800200 */
.L_x_94:
[----:B------:R-:W-:-:S05]  /*2c40*/  IADD3 R29, PT, PT, R12, R29, RZ ;  /* 0x0000001d0c1d7210 */ /* 0x000fca0007ffe0ff */
[----:B-----5:R-:W-:-:S04]  /*2c50*/  IMAD R25, R29, UR5, R2 ;  /* 0x000000051d197c24 */ /* 0x020fc8000f8e0202 */
[----:B------:R-:W-:-:S05]  /*2c60*/  IMAD.WIDE R20, R25, 0x4, R14 ;  /* 0x0000000419147825 */ /* 0x000fca00078e020e */
[----:B------:R0:W5:Y:S01]  /*2c70*/  LDG.E.CONSTANT R26, desc[UR6][R20.64] ;  /* 0x00000006141a7981 */ /* 0x000162000c1e9900 */
        /* <DEDUP_REMOVED lines=19> */
.L_x_101:
[----:B------:R-:W-:Y:S05]  /*2db0*/  BSYNC.RECONVERGENT B4 ;  /* 0x0000000000047941 */ /* 0x000fea0003800200 */
.L_x_100:
[----:B------:R-:W-:-:S07]  /*2dc0*/  FADD R13, R13, R0 ;  /* 0x000000000d0d7221 */ /* 0x000fce0000000000 */
.L_x_99:
[----:B------:R-:W-:Y:S05]  /*2dd0*/  BSYNC.RECONVERGENT B3 ;  /* 0x0000000000037941 */ /* 0x000fea0003800200 */
.L_x_98:
        /* <DEDUP_REMOVED lines=21> */
.L_x_105:
[----:B------:R-:W-:Y:S05]  /*2f30*/  BSYNC.RECONVERGENT B4 ;  /* 0x0000000000047941 */ /* 0x000fea0003800200 */
.L_x_104:
[----:B------:R-:W-:-:S07]  /*2f40*/  FADD R13, R13, R0 ;  /* 0x000000000d0d7221 */ /* 0x000fce0000000000 */
.L_x_103:
[----:B------:R-:W-:Y:S05]  /*2f50*/  BSYNC.RECONVERGENT B3 ;  /* 0x0000000000037941 */ /* 0x000fea0003800200 */
.L_x_102:
        /* <DEDUP_REMOVED lines=22> */
.L_x_109:
[----:B------:R-:W-:Y:S05]  /*30c0*/  BSYNC.RECONVERGENT B4 ;  /* 0x0000000000047941 */ /* 0x000fea0003800200 */
.L_x_108:
[----:B------:R-:W-:-:S07]  /*30d0*/  FADD R13, R13, R0 ;  /* 0x000000000d0d7221 */ /* 0x000fce0000000000 */
.L_x_107:
[----:B------:R-:W-:Y:S05]  /*30e0*/  BSYNC.RECONVERGENT B3 ;  /* 0x0000000000037941 */ /* 0x000fea0003800200 */
.L_x_106:
[----:B------:R-:W-:-:S05]  /*30f0*/  IADD3 R29, PT, PT, R12, R29, RZ ;  /* 0x0000001d0c1d7210 */ /* 0x000fca0007ffe0ff */
[----:B------:R-:W-:-:S04]  /*3100*/  IMAD R27, R29, UR5, R2 ;  /* 0x000000051d1b7c24 */ /* 0x000fc8000f8e0202 */
        /* <DEDUP_REMOVED lines=21> */
.L_x_113:
[----:B------:R-:W-:Y:S05]  /*3260*/  BSYNC.RECONVERGENT B4 ;  /* 0x0000000000047941 */ /* 0x000fea0003800200 */
.L_x_112:
[----:B------:R-:W-:-:S07]  /*3270*/  FADD R13, R13, R0 ;  /* 0x000000000d0d7221 */ /* 0x000fce0000000000 */
.L_x_111:
[----:B------:R-:W-:Y:S05]  /*3280*/  BSYNC.RECONVERGENT B3 ;  /* 0x0000000000037941 */ /* 0x000fea0003800200 */
.L_x_110:
        /* <DEDUP_REMOVED lines=21> */
.L_x_117:
[----:B------:R-:W-:Y:S05]  /*33e0*/  BSYNC.RECONVERGENT B4 ;  /* 0x0000000000047941 */ /* 0x000fea0003800200 */
.L_x_116:
[----:B------:R-:W-:-:S07]  /*33f0*/  FADD R13, R13, R0 ;  /* 0x000000000d0d7221 */ /* 0x000fce0000000000 */
.L_x_115:
[----:B------:R-:W-:Y:S05]  /*3400*/  BSYNC.RECONVERGENT B3 ;  /* 0x0000000000037941 */ /* 0x000fea0003800200 */
.L_x_114:
        /* <DEDUP_REMOVED lines=22> */
.L_x_121:
[----:B------:R-:W-:Y:S05]  /*3570*/  BSYNC.RECONVERGENT B4 ;  /* 0x0000000000047941 */ /* 0x000fea0003800200 */
.L_x_120:
[----:B------:R-:W-:-:S07]  /*3580*/  FADD R13, R13, R0 ;  /* 0x000000000d0d7221 */ /* 0x000fce0000000000 */
.L_x_119:
[----:B------:R-:W-:Y:S05]  /*3590*/  BSYNC.RECONVERGENT B3 ;  /* 0x0000000000037941 */ /* 0x000fea0003800200 */
.L_x_118:
        /* <DEDUP_REMOVED lines=23> */
.L_x_125:
[----:B------:R-:W-:Y:S05]  /*3710*/  BSYNC.RECONVERGENT B4 ;  /* 0x0000000000047941 */ /* 0x000fea0003800200 */
.L_x_124:
[----:B------:R-:W-:-:S07]  /*3720*/  FADD R13, R13, R0 ;  /* 0x000000000d0d7221 */ /* 0x000fce0000000000 */
.L_x_123:
[----:B------:R-:W-:Y:S05]  /*3730*/  BSYNC.RECONVERGENT B3 ;  /* 0x0000000000037941 */ /* 0x000fea0003800200 */
.L_x_122:
        /* <DEDUP_REMOVED lines=21> */
.L_x_129:
[----:B------:R-:W-:Y:S05]  /*3890*/  BSYNC.RECONVERGENT B4 ;  /* 0x0000000000047941 */ /* 0x000fea0003800200 */
.L_x_128:
[----:B------:R-:W-:-:S07]  /*38a0*/  FADD R13, R13, R0 ;  /* 0x000000000d0d7221 */ /* 0x000fce0000000000 */
.L_x_127:
[----:B------:R-:W-:Y:S05]  /*38b0*/  BSYNC.RECONVERGENT B3 ;  /* 0x0000000000037941 */ /* 0x000fea0003800200 */
.L_x_126:
        /* <DEDUP_REMOVED lines=22> */
.L_x_133:
[----:B------:R-:W-:Y:S05]  /*3a20*/  BSYNC.RECONVERGENT B4 ;  /* 0x0000000000047941 */ /* 0x000fea0003800200 */
.L_x_132:
[----:B------:R-:W-:-:S07]  /*3a30*/  FADD R13, R13, R0 ;  /* 0x000000000d0d7221 */ /* 0x000fce0000000000 */
.L_x_131:
[----:B------:R-:W-:Y:S05]  /*3a40*/  BSYNC.RECONVERGENT B3 ;  /* 0x0000000000037941 */ /* 0x000fea0003800200 */
.L_x_130:
        /* <DEDUP_REMOVED lines=23> */
.L_x_137:
[----:B------:R-:W-:Y:S05]  /*3bc0*/  BSYNC.RECONVERGENT B4 ;  /* 0x0000000000047941 */ /* 0x000fea0003800200 */
.L_x_136:
[----:B------:R-:W-:-:S07]  /*3bd0*/  FADD R13, R13, R0 ;  /* 0x000000000d0d7221 */ /* 0x000fce0000000000 */
.L_x_135:
[----:B------:R-:W-:Y:S05]  /*3be0*/  BSYNC.RECONVERGENT B3 ;  /* 0x0000000000037941 */ /* 0x000fea0003800200 */
.L_x_134:
        /* <DEDUP_REMOVED lines=21> */
.L_x_141:
[----:B------:R-:W-:Y:S05]  /*3d40*/  BSYNC.RECONVERGENT B4 ;  /* 0x0000000000047941 */ /* 0x000fea0003800200 */
.L_x_140:
[----:B------:R-:W-:-:S07]  /*3d50*/  FADD R13, R13, R0 ;  /* 0x000000000d0d7221 */ /* 0x000fce0000000000 */
.L_x_139:
[----:B------:R-:W-:Y:S05]  /*3d60*/  BSYNC.RECONVERGENT B3 ;  /* 0x0000000000037941 */ /* 0x000fea0003800200 */
.L_x_138:
        /* <DEDUP_REMOVED lines=21> */
.L_x_145:
[----:B------:R-:W-:Y:S05]  /*3ec0*/  BSYNC.RECONVERGENT B4 ;  /* 0x0000000000047941 */ /* 0x000fea0003800200 */
.L_x_144:
[----:B------:R-:W-:-:S07]  /*3ed0*/  FADD R13, R13, R0 ;  /* 0x000000000d0d7221 */ /* 0x000fce0000000000 */
.L_x_143:
[----:B------:R-:W-:Y:S05]  /*3ee0*/  BSYNC.RECONVERGENT B3 ;  /* 0x0000000000037941 */ /* 0x000fea0003800200 */
.L_x_142:
[----:B------:R-:W-:-:S04]  /*3ef0*/  IADD3 R10, PT, PT, R9, R10, RZ ;  /* 0x0000000a090a7210 */ /* 0x000fc80007ffe0ff */
[----:B------:R-:W-:-:S13]  /*3f00*/  ISETP.GE.AND P0, PT, R10, R17, PT ;  /* 0x000000110a00720c */ /* 0x000fda0003f06270 */
[----:B------:R-:W-:Y:S05]  /*3f10*/  @!P0 BRA `(.L_x_146) ;  /* 0xffffffc000b88947 */ /* 0x000fea000383ffff */
.L_x_1:
[----:B------:R-:W-:Y:S05]  /*3f20*/  BSYNC.RECONVERGENT B0 ;  /* 0x0000000000007941 */ /* 0x000fea0003800200 */
.L_x_0:
[----:B------:R-:W0:Y:S01]  /*3f30*/  LDCU UR4, c[0x0][0x390] ;  /* 0x00007200ff0477ac */ /* 0x000e220008000800 */
[----:B------:R-:W-:Y:S01]  /*3f40*/  BSSY.RECONVERGENT B0, `(.L_x_147) ;  /* 0x000000f000007945 */ /* 0x000fe20003800200 */
[----:B0-----:R-:W-:-:S06]  /*3f50*/  UIMAD UR4, UR4, 0xc, URZ ;  /* 0x0000000c040478a4 */ /* 0x001fcc000f8e02ff */
[----:B------:R-:W-:-:S04]  /*3f60*/  I2FP.F32.S32 R2, UR4 ;  /* 0x0000000400027c45 */ /* 0x000fc80008201400 */
[----:B------:R-:W0:Y:S08]  /*3f70*/  MUFU.RCP R3, R2 ;  /* 0x0000000200037308 */ /* 0x000e300000001000 */
[----:B------:R-:W1:Y:S01]  /*3f80*/  FCHK P0, R13, R2 ;  /* 0x000000020d007302 */ /* 0x000e620000000000 */
[----:B0-----:R-:W-:-:S04]  /*3f90*/  FFMA R0, -R2, R3, 1 ;  /* 0x3f80000002007423 */ /* 0x001fc80000000103 */
[----:B------:R-:W-:-:S04]  /*3fa0*/  FFMA R0, R3, R0, R3 ;  /* 0x0000000003007223 */ /* 0x000fc80000000003 */
[----:B------:R-:W-:-:S04]  /*3fb0*/  FFMA R3, R0, R13, RZ ;  /* 0x0000000d00037223 */ /* 0x000fc800000000ff */
[----:B------:R-:W-:-:S04]  /*3fc0*/  FFMA R4, -R2, R3, R13 ;  /* 0x0000000302047223 */ /* 0x000fc8000000010d */
[----:B------:R-:W-:Y:S01]  /*3fd0*/  FFMA R0, R0, R4, R3 ;  /* 0x0000000400007223 */ /* 0x000fe20000000003 */
[----:B-1----:R-:W-:Y:S06]  /*3fe0*/  @!P0 BRA `(.L_x_148) ;  /* 0x0000000000108947 */ /* 0x002fec0003800000 */
[----:B------:R-:W-:Y:S02]  /*3ff0*/  MOV R3, R13 ;  /* 0x0000000d00037202 */ /* 0x000fe40000000f00 */
[----:B------:R-:W-:Y:S02]  /*4000*/  MOV R0, R2 ;  /* 0x0000000200007202 */ /* 0x000fe40000000f00 */
[----:B------:R-:W-:-:S07]  /*4010*/  MOV R18, 0x4030 ;  /* 0x0000403000127802 */ /* 0x000fce0000000f00 */
[----:B-----5:R-:W-:Y:S05]  /*4020*/  CALL.REL.NOINC `($__internal_0_$__cuda_sm3x_div_rn_noftz_f32_slowpath) ;  /* 0x0000000000547944 */ /* 0x020fea0003c00000 */
.L_x_148:
[----:B------:R-:W-:Y:S05]  /*4030*/  BSYNC.RECONVERGENT B0 ;  /* 0x0000000000007941 */ /* 0x000fea0003800200 */
.L_x_147:
[----:B------:R-:W0:Y:S01]  /*4040*/  SHFL.BFLY PT, R3, R0, 0x10, 0x1f ;  /* 0x0e001f0000037f89 */ /* 0x000e2200000e0000 */
[----:B------:R-:W1:Y:S01]  /*4050*/  LDCU UR4, c[0x0][0x364] ;  /* 0x00006c80ff0477ac */ /* 0x000e620008000800 */
[----:B------:R-:W1:Y:S01]  /*4060*/  S2R R6, SR_TID.Y ;  /* 0x0000000000067919 */ /* 0x000e620000002200 */
[----:B------:R-:W1:Y:S01]  /*4070*/  S2R R7, SR_TID.Z ;  /* 0x0000000000077919 */ /* 0x000e620000002300 */
[----:B0-----:R-:W-:-:S05]  /*4080*/  FADD R3, R3, R0 ;  /* 0x0000000003037221 */ /* 0x001fca0000000000 */
[----:B------:R-:W0:Y:S01]  /*4090*/  SHFL.BFLY PT, R2, R3, 0x8, 0x1f ;  /* 0x0d001f0003027f89 */ /* 0x000e2200000e0000 */
[----:B-1----:R-:W-:-:S04]  /*40a0*/  IMAD R6, R7, UR4, R6 ;  /* 0x0000000407067c24 */ /* 0x002fc8000f8e0206 */
[----:B------:R-:W-:-:S05]  /*40b0*/  IMAD R6, R6, R16, R19 ;  /* 0x0000001006067224 */ /* 0x000fca00078e0213 */
[----:B------:R-:W-:Y:S01]  /*40c0*/  LOP3.LUT P0, RZ, R6, 0x1f, RZ, 0xc0, !PT ;  /* 0x0000001f06ff7812 */ /* 0x000fe2000780c0ff */
[----:B0-----:R-:W-:-:S05]  /*40d0*/  FADD R2, R3, R2 ;  /* 0x0000000203027221 */ /* 0x001fca0000000000 */
[----:B------:R-:W0:Y:S02]  /*40e0*/  SHFL.BFLY PT, R5, R2, 0x4, 0x1f ;  /* 0x0c801f0002057f89 */ /* 0x000e2400000e0000 */
[----:B0-----:R-:W-:-:S05]  /*40f0*/  FADD R5, R2, R5 ;  /* 0x0000000502057221 */ /* 0x001fca0000000000 */
[----:B------:R-:W0:Y:S02]  /*4100*/  SHFL.BFLY PT, R4, R5, 0x2, 0x1f ;  /* 0x0c401f0005047f89 */ /* 0x000e2400000e0000 */
[----:B0-----:R-:W-:-:S05]  /*4110*/  FADD R4, R5, R4 ;  /* 0x0000000405047221 */ /* 0x001fca0000000000 */
[----:B------:R0:W1:Y:S01]  /*4120*/  SHFL.BFLY PT, R7, R4, 0x1, 0x1f ;  /* 0x0c201f0004077f89 */ /* 0x00006200000e0000 */
[----:B------:R-:W-:Y:S05]  /*4130*/  @P0 EXIT ;  /* 0x000000000000094d */ /* 0x000fea0003800000 */
[----:B------:R-:W2:Y:S01]  /*4140*/  LDC.64 R2, c[0x0][0x388] ;  /* 0x0000e200ff027b82 */ /* 0x000ea20000000a00 */
[----:B-1----:R-:W-:-:S05]  /*4150*/  FADD R7, R4, R7 ;  /* 0x0000000704077221 */ /* 0x002fca0000000000 */
[----:B--2---:R-:W-:Y:S01]  /*4160*/  REDG.E.ADD.F32.FTZ.RN.STRONG.GPU desc[UR6][R2.64], R7 ;  /* 0x00000007020079a6 */ /* 0x004fe2000c12f306 */
[----:B------:R-:W-:Y:S05]  /*4170*/  EXIT ;  /* 0x000000000000794d */ /* 0x000fea0003800000 */
        .weak           $__internal_0_$__cuda_sm3x_div_rn_noftz_f32_slowpath
        .type           $__internal_0_$__cuda_sm3x_div_rn_noftz_f32_slowpath,@function
        .size           $__internal_0_$__cuda_sm3x_div_rn_noftz_f32_slowpath,(.L_x_161 - $__internal_0_$__cuda_sm3x_div_rn_noftz_f32_slowpath)
$__internal_0_$__cuda_sm3x_div_rn_noftz_f32_slowpath:
[----:B------:R-:W-:Y:S01]  /*4180*/  SHF.R.U32.HI R20, RZ, 0x17, R0 ;  /* 0x00000017ff147819 */ /* 0x000fe20000011600 */
[----:B------:R-:W-:Y:S01]  /*4190*/  BSSY.RECONVERGENT B1, `(.L_x_149) ;  /* 0x0000063000017945 */ /* 0x000fe20003800200 */
[----:B------:R-:W-:Y:S02]  /*41a0*/  SHF.R.U32.HI R22, RZ, 0x17, R3 ;  /* 0x00000017ff167819 */ /* 0x000fe40000011603 */
[----:B------:R-:W-:Y:S02]  /*41b0*/  LOP3.LUT R20, R20, 0xff, RZ, 0xc0, !PT ;  /* 0x000000ff14147812 */ /* 0x000fe400078ec0ff */
[----:B------:R-:W-:Y:S02]  /*41c0*/  LOP3.LUT R22, R22, 0xff, RZ, 0xc0, !PT ;  /* 0x000000ff16167812 */ /* 0x000fe400078ec0ff */
[----:B------:R-:W-:Y:S02]  /*41d0*/  IADD3 R21, PT, PT, R20, -0x1, RZ ;  /* 0xffffffff14157810 */ /* 0x000fe40007ffe0ff */
[----:B------:R-:W-:-:S02]  /*41e0*/  IADD3 R23, PT, PT, R22, -0x1, RZ ;  /* 0xffffffff16177810 */ /* 0x000fc40007ffe0ff */
[----:B------:R-:W-:-:S04]  /*41f0*/  ISETP.GT.U32.AND P0, PT, R21, 0xfd, PT ;  /* 0x000000fd1500780c */ /* 0x000fc80003f04070 */
[----:B------:R-:W-:-:S13]  /*4200*/  ISETP.GT.U32.OR P0, PT, R23, 0xfd, P0 ;  /* 0x000000fd1700780c */ /* 0x000fda0000704470 */
[----:B------:R-:W-:Y:S01]  /*4210*/  @!P0 MOV R24, RZ ;  /* 0x000000ff00188202 */ /* 0x000fe20000000f00 */
[----:B------:R-:W-:Y:S06]  /*4220*/  @!P0 BRA `(.L_x_150) ;  /* 0x00000000005c8947 */ /* 0x000fec0003800000 */
[----:B------:R-:W-:Y:S02]  /*4230*/  FSETP.GTU.FTZ.AND P0, PT, |R3|, +INF , PT ;  /* 0x7f8000000300780b */ /* 0x000fe40003f1c200 */
[----:B------:R-:W-:-:S04]  /*4240*/  FSETP.GTU.FTZ.AND P1, PT, |R0|, +INF , PT ;  /* 0x7f8000000000780b */ /* 0x000fc80003f3c200 */
[----:B------:R-:W-:-:S13]  /*4250*/  PLOP3.LUT P0, PT, P0, P1, PT, 0xf8, 0x8f ;  /* 0x00000000008f781c */ /* 0x000fda0000703f70 */
[----:B------:R-:W-:Y:S05]  /*4260*/  @P0 BRA `(.L_x_151) ;  /* 0x0000000400500947 */ /* 0x000fea0003800000 */
[----:B------:R-:W-:-:S13]  /*4270*/  LOP3.LUT P0, RZ, R0, 0x7fffffff, R3, 0xc8, !PT ;  /* 0x7fffffff00ff7812 */ /* 0x000fda000780c803 */
[----:B------:R-:W-:Y:S05]  /*4280*/  @!P0 BRA `(.L_x_152) ;  /* 0x0000000400408947 */ /* 0x000fea0003800000 */
[C---:B------:R-:W-:Y:S02]  /*4290*/  FSETP.NEU.FTZ.AND P2, PT, |R3|.reuse, +INF , PT ;  /* 0x7f8000000300780b */ /* 0x040fe40003f5d200 */
[----:B------:R-:W-:Y:S02]  /*42a0*/  FSETP.NEU.FTZ.AND P1, PT, |R0|, +INF , PT ;  /* 0x7f8000000000780b */ /* 0x000fe40003f3d200 */
[----:B------:R-:W-:-:S11]  /*42b0*/  FSETP.NEU.FTZ.AND P0, PT, |R3|, +INF , PT ;  /* 0x7f8000000300780b */ /* 0x000fd60003f1d200 */
[----:B------:R-:W-:Y:S05]  /*42c0*/  @!P1 BRA !P2, `(.L_x_152) ;  /* 0x0000000400309947 */ /* 0x000fea0005000000 */
[----:B------:R-:W-:-:S04]  /*42d0*/  LOP3.LUT P2, RZ, R3, 0x7fffffff, RZ, 0xc0, !PT ;  /* 0x7fffffff03ff7812 */ /* 0x000fc8000784c0ff */
[----:B------:R-:W-:-:S13]  /*42e0*/  PLOP3.LUT P1, PT, P1, P2, PT, 0x2f, 0xf2 ;  /* 0x0000000000f2781c */ /* 0x000fda0000f24577 */
[----:B------:R-:W-:Y:S05]  /*42f0*/  @P1 BRA `(.L_x_153) ;  /* 0x00000004001c1947 */ /* 0x000fea0003800000 */
[----:B------:R-:W-:-:S04]  /*4300*/  LOP3.LUT P1, RZ, R0, 0x7fffffff, RZ, 0xc0, !PT ;  /* 0x7fffffff00ff7812 */ /* 0x000fc8000782c0ff */
[----:B------:R-:W-:-:S13]  /*4310*/  PLOP3.LUT P0, PT, P0, P1, PT, 0x2f, 0xf2 ;  /* 0x0000000000f2781c */ /* 0x000fda0000702577 */
[----:B------:R-:W-:Y:S05]  /*4320*/  @P0 BRA `(.L_x_154) ;  /* 0x0000000400040947 */ /* 0x000fea0003800000 */
[----:B------:R-:W-:Y:S02]  /*4330*/  ISETP.GE.AND P0, PT, R23, RZ, PT ;  /* 0x000000ff1700720c */ /* 0x000fe40003f06270 */
[----:B------:R-:W-:-:S11]  /*4340*/  ISETP.GE.AND P1, PT, R21, RZ, PT ;  /* 0x000000ff1500720c */ /* 0x000fd60003f26270 */
[----:B------:R-:W-:Y:S01]  /*4350*/  @P0 MOV R24, RZ ;  /* 0x000000ff00180202 */ /* 0x000fe20000000f00 */
[----:B------:R-:W-:Y:S01]  /*4360*/  @!P0 FFMA R3, R3, 1.84467440737095516160e+19, RZ ;  /* 0x5f80000003038823 */ /* 0x000fe200000000ff */
[----:B------:R-:W-:Y:S01]  /*4370*/  @!P0 MOV R24, 0xffffffc0 ;  /* 0xffffffc000188802 */ /* 0x000fe20000000f00 */
[----:B------:R-:W-:-:S03]  /*4380*/  @!P1 FFMA R0, R0, 1.84467440737095516160e+19, RZ ;  /* 0x5f80000000009823 */ /* 0x000fc600000000ff */
[----:B------:R-:W-:-:S07]  /*4390*/  @!P1 IADD3 R24, PT, PT, R24, 0x40, RZ ;  /* 0x0000004018189810 */ /* 0x000fce0007ffe0ff */
.L_x_150:
[----:B------:R-:W-:Y:S01]  /*43a0*/  LEA R21, R20, 0xc0800000, 0x17 ;  /* 0xc080000014157811 */ /* 0x000fe200078eb8ff */
[----:B------:R-:W-:Y:S01]  /*43b0*/  BSSY.RECONVERGENT B2, `(.L_x_155) ;  /* 0x0000036000027945 */ /* 0x000fe20003800200 */
[----:B------:R-:W-:Y:S02]  /*43c0*/  IADD3 R22, PT, PT, R22, -0x7f, RZ ;  /* 0xffffff8116167810 */ /* 0x000fe40007ffe0ff */
[----:B------:R-:W-:-:S03]  /*43d0*/  IADD3 R28, PT, PT, -R21, R0, RZ ;  /* 0x00000000151c7210 */ /* 0x000fc60007ffe1ff */
[----:B------:R-:W-:Y:S01]  /*43e0*/  IMAD R3, R22, -0x800000, R3 ;  /* 0xff80000016037824 */ /* 0x000fe200078e0203 */
[----:B------:R-:W0:Y:S01]  /*43f0*/  MUFU.RCP R0, R28 ;  /* 0x0000001c00007308 */ /* 0x000e220000001000 */
[----:B------:R-:W-:-:S04]  /*4400*/  FADD.FTZ R21, -R28, -RZ ;  /* 0x800000ff1c157221 */ /* 0x000fc80000010100 */
[----:B0-----:R-:W-:-:S04]  /*4410*/  FFMA R23, R0, R21, 1 ;  /* 0x3f80000000177423 */ /* 0x001fc80000000015 */
[----:B------:R-:W-:Y:S01]  /*4420*/  FFMA R0, R0, R23, R0 ;  /* 0x0000001700007223 */ /* 0x000fe20000000000 */
[----:B------:R-:W-:-:S03]  /*4430*/  IADD3 R23, PT, PT, R22, 0x7f, -R20 ;  /* 0x0000007f16177810 */ /* 0x000fc60007ffe814 */
[----:B------:R-:W-:Y:S01]  /*4440*/  FFMA R22, R3, R0, RZ ;  /* 0x0000000003167223 */ /* 0x000fe200000000ff */
[----:B------:R-:W-:-:S03]  /*4450*/  IADD3 R24, PT, PT, R23, R24, RZ ;  /* 0x0000001817187210 */ /* 0x000fc60007ffe0ff */
[----:B------:R-:W-:-:S04]  /*4460*/  FFMA R20, R21, R22, R3 ;  /* 0x0000001615147223 */ /* 0x000fc80000000003 */
[----:B------:R-:W-:-:S04]  /*4470*/  FFMA R20, R0, R20, R22 ;  /* 0x0000001400147223 */ /* 0x000fc80000000016 */
[----:B------:R-:W-:-:S04]  /*4480*/  FFMA R3, R21, R20, R3 ;  /* 0x0000001415037223 */ /* 0x000fc80000000003 */
[----:B------:R-:W-:-:S05]  /*4490*/  FFMA R21, R0, R3, R20 ;  /* 0x0000000300157223 */ /* 0x000fca0000000014 */
[----:B------:R-:W-:-:S04]  /*44a0*/  SHF.R.U32.HI R23, RZ, 0x17, R21 ;  /* 0x00000017ff177819 */ /* 0x000fc80000011615 */
[----:B------:R-:W-:-:S04]  /*44b0*/  LOP3.LUT R23, R23, 0xff, RZ, 0xc0, !PT ;  /* 0x000000ff17177812 */ /* 0x000fc800078ec0ff */
[----:B------:R-:W-:-:S04]  /*44c0*/  IADD3 R22, PT, PT, R23, R24, RZ ;  /* 0x0000001817167210 */ /* 0x000fc80007ffe0ff */
[----:B------:R-:W-:-:S04]  /*44d0*/  IADD3 R23, PT, PT, R22, -0x1, RZ ;  /* 0xffffffff16177810 */ /* 0x000fc80007ffe0ff */
[----:B------:R-:W-:-:S13]  /*44e0*/  ISETP.GE.U32.AND P0, PT, R23, 0xfe, PT ;  /* 0x000000fe1700780c */ /* 0x000fda0003f06070 */
[----:B------:R-:W-:Y:S05]  /*44f0*/  @!P0 BRA `(.L_x_156) ;  /* 0x0000000000808947 */ /* 0x000fea0003800000 */
[----:B------:R-:W-:-:S13]  /*4500*/  ISETP.GT.AND P0, PT, R22, 0xfe, PT ;  /* 0x000000fe1600780c */ /* 0x000fda0003f04270 */
[----:B------:R-:W-:Y:S05]  /*4510*/  @P0 BRA `(.L_x_157) ;  /* 0x00000000006c0947 */ /* 0x000fea0003800000 */
[----:B------:R-:W-:-:S13]  /*4520*/  ISETP.GE.AND P0, PT, R22, 0x1, PT ;  /* 0x000000011600780c */ /* 0x000fda0003f06270 */
[----:B------:R-:W-:Y:S05]  /*4530*/  @P0 BRA `(.L_x_158) ;  /* 0x0000000000740947 */ /* 0x000fea0003800000 */
[----:B------:R-:W-:Y:S02]  /*4540*/  ISETP.GE.AND P0, PT, R22, -0x18, PT ;  /* 0xffffffe81600780c */ /* 0x000fe40003f06270 */
[----:B------:R-:W-:-:S11]  /*4550*/  LOP3.LUT R21, R21, 0x80000000, RZ, 0xc0, !PT ;  /* 0x8000000015157812 */ /* 0x000fd600078ec0ff */
[----:B------:R-:W-:Y:S05]  /*4560*/  @!P0 BRA `(.L_x_158) ;  /* 0x0000000000688947 */ /* 0x000fea0003800000 */
[CCC-:B------:R-:W-:Y:S01]  /*4570*/  FFMA.RZ R23, R0.reuse, R3.reuse, R20.reuse ;  /* 0x0000000300177223 */ /* 0x1c0fe2000000c014 */
[CCC-:B------:R-:W-:Y:S01]  /*4580*/  FFMA.RP R24, R0.reuse, R3.reuse, R20.reuse ;  /* 0x0000000300187223 */ /* 0x1c0fe20000008014 */
[----:B------:R-:W-:Y:S01]  /*4590*/  FFMA.RM R3, R0, R3, R20 ;  /* 0x0000000300037223 */ /* 0x000fe20000004014 */
[C---:B------:R-:W-:Y:S02]  /*45a0*/  IADD3 R0, PT, PT, R22.reuse, 0x20, RZ ;  /* 0x0000002016007810 */ /* 0x040fe40007ffe0ff */
[----:B------:R-:W-:Y:S02]  /*45b0*/  LOP3.LUT R23, R23, 0x7fffff, RZ, 0xc0, !PT ;  /* 0x007fffff17177812 */ /* 0x000fe400078ec0ff */
[C---:B------:R-:W-:Y:S02]  /*45c0*/  ISETP.NE.AND P2, PT, R22.reuse, RZ, PT ;  /* 0x000000ff1600720c */ /* 0x040fe40003f45270 */
[----:B------:R-:W-:Y:S02]  /*45d0*/  LOP3.LUT R23, R23, 0x800000, RZ, 0xfc, !PT ;  /* 0x0080000017177812 */ /* 0x000fe400078efcff */
[----:B------:R-:W-:-:S02]  /*45e0*/  ISETP.NE.AND P1, PT, R22, RZ, PT ;  /* 0x000000ff1600720c */ /* 0x000fc40003f25270 */
[----:B------:R-:W-:Y:S02]  /*45f0*/  IADD3 R22, PT, PT, -R22, RZ, RZ ;  /* 0x000000ff16167210 */ /* 0x000fe40007ffe1ff */
[----:B------:R-:W-:Y:S02]  /*4600*/  SHF.L.U32 R0, R23, R0, RZ ;  /* 0x0000000017007219 */ /* 0x000fe400000006ff */
[----:B------:R-:W-:Y:S02]  /*4610*/  FSETP.NEU.FTZ.AND P0, PT, R24, R3, PT ;  /* 0x000000031800720b */ /* 0x000fe40003f1d000 */
[----:B------:R-:W-:Y:S02]  /*4620*/  SEL R22, R22, RZ, P2 ;  /* 0x000000ff16167207 */ /* 0x000fe40001000000 */
[----:B------:R-:W-:Y:S02]  /*4630*/  ISETP.NE.AND P1, PT, R0, RZ, P1 ;  /* 0x000000ff0000720c */ /* 0x000fe40000f25270 */
[----:B------:R-:W-:-:S02]  /*4640*/  SHF.R.U32.HI R23, RZ, R22, R23 ;  /* 0x00000016ff177219 */ /* 0x000fc40000011617 */
[----:B------:R-:W-:Y:S02]  /*4650*/  PLOP3.LUT P0, PT, P0, P1, PT, 0xf8, 0x8f ;  /* 0x00000000008f781c */ /* 0x000fe40000703f70 */
[----:B------:R-:W-:Y:S02]  /*4660*/  SHF.R.U32.HI R3, RZ, 0x1, R23 ;  /* 0x00000001ff037819 */ /* 0x000fe40000011617 */
[----:B------:R-:W-:-:S04]  /*4670*/  SEL R0, RZ, 0x1, !P0 ;  /* 0x00000001ff007807 */ /* 0x000fc80004000000 */
[----:B------:R-:W-:-:S04]  /*4680*/  LOP3.LUT R0, R0, 0x1, R3, 0xf8, !PT ;  /* 0x0000000100007812 */ /* 0x000fc800078ef803 */
[----:B------:R-:W-:-:S04]  /*4690*/  LOP3.LUT R0, R0, R23, RZ, 0xc0, !PT ;  /* 0x0000001700007212 */ /* 0x000fc800078ec0ff */
[----:B------:R-:W-:-:S04]  /*46a0*/  IADD3 R0, PT, PT, R3, R0, RZ ;  /* 0x0000000003007210 */ /* 0x000fc80007ffe0ff */
[----:B------:R-:W-:Y:S01]  /*46b0*/  LOP3.LUT R21, R0, R21, RZ, 0xfc, !PT ;  /* 0x0000001500157212 */ /* 0x000fe200078efcff */
[----:B------:R-:W-:Y:S06]  /*46c0*/  BRA `(.L_x_158) ;  /* 0x0000000000107947 */ /* 0x000fec0003800000 */
.L_x_157:
[----:B------:R-:W-:-:S04]  /*46d0*/  LOP3.LUT R21, R21, 0x80000000, RZ, 0xc0, !PT ;  /* 0x8000000015157812 */ /* 0x000fc800078ec0ff */
[----:B------:R-:W-:Y:S01]  /*46e0*/  LOP3.LUT R21, R21, 0x7f800000, RZ, 0xfc, !PT ;  /* 0x7f80000015157812 */ /* 0x000fe200078efcff */
[----:B------:R-:W-:Y:S06]  /*46f0*/  BRA `(.L_x_158) ;  /* 0x0000000000047947 */ /* 0x000fec0003800000 */
.L_x_156:
[----:B------:R-:W-:-:S07]  /*4700*/  LEA R21, R24, R21, 0x17 ;  /* 0x0000001518157211 */ /* 0x000fce00078eb8ff */
.L_x_158:
[----:B------:R-:W-:Y:S05]  /*4710*/  BSYNC.RECONVERGENT B2 ;  /* 0x0000000000027941 */ /* 0x000fea0003800200 */
.L_x_155:
[----:B------:R-:W-:Y:S01]  /*4720*/  MOV R0, R21 ;  /* 0x0000001500007202 */ /* 0x000fe20000000f00 */
[----:B------:R-:W-:Y:S06]  /*4730*/  BRA `(.L_x_159) ;  /* 0x0000000000207947 */ /* 0x000fec0003800000 */
.L_x_154:
[----:B------:R-:W-:-:S04]  /*4740*/  LOP3.LUT R0, R0, 0x80000000, R3, 0x48, !PT ;  /* 0x8000000000007812 */ /* 0x000fc800078e4803 */
[----:B------:R-:W-:Y:S01]  /*4750*/  LOP3.LUT R0, R0, 0x7f800000, RZ, 0xfc, !PT ;  /* 0x7f80000000007812 */ /* 0x000fe200078efcff */
[----:B------:R-:W-:Y:S06]  /*4760*/  BRA `(.L_x_159) ;  /* 0x0000000000147947 */ /* 0x000fec0003800000 */
.L_x_153:
[----:B------:R-:W-:Y:S01]  /*4770*/  LOP3.LUT R0, R0, 0x80000000, R3, 0x48, !PT ;  /* 0x8000000000007812 */ /* 0x000fe200078e4803 */
[----:B------:R-:W-:Y:S06]  /*4780*/  BRA `(.L_x_159) ;  /* 0x00000000000c7947 */ /* 0x000fec0003800000 */
.L_x_152:
[----:B------:R-:W0:Y:S01]  /*4790*/  MUFU.RSQ R0, -QNAN ;  /* 0xffc0000000007908 */ /* 0x000e220000001400 */
[----:B------:R-:W-:Y:S05]  /*47a0*/  BRA `(.L_x_159) ;  /* 0x0000000000047947 */ /* 0x000fea0003800000 */
.L_x_151:
[----:B------:R-:W-:-:S07]  /*47b0*/  FADD.FTZ R0, R3, R0 ;  /* 0x0000000003007221 */ /* 0x000fce0000010000 */
.L_x_159:
[----:B------:R-:W-:Y:S05]  /*47c0*/  BSYNC.RECONVERGENT B1 ;  /* 0x0000000000017941 */ /* 0x000fea0003800200 */
.L_x_149:
[----:B------:R-:W-:Y:S01]  /*47d0*/  HFMA2 R21, -RZ, RZ, 0, 0 ;  /* 0x00000000ff157431 */ /* 0x000fe200000001ff */
[----:B------:R-:W-:-:S04]  /*47e0*/  MOV R20, R18 ;  /* 0x0000001200147202 */ /* 0x000fc80000000f00 */
[----:B0-----:R-:W-:Y:S05]  /*47f0*/  RET.REL.NODEC R20 `(_Z22tv_loss_forward_kernelPKfPfiiii) ;  /* 0xffffffb814007950 */ /* 0x001fea0003c3ffff */
.L_x_160:
[----:B------:R-:W-:-:S00]  /*4800*/  BRA `(.L_x_160) ;  /* 0xfffffffc00fc7947 */ /* 0x000fc0000383ffff */
[----:B------:R-:W-:-:S00]  /*4810*/  NOP ;  /* 0x0000000000007918 */ /* 0x000fc00000000000 */
        /* <DEDUP_REMOVED lines=14> */
.L_x_161:


//--------------------- .nv.shared.reserved.0     --------------------------
	.section	.nv.shared.reserved.0,"aw",@nobits
	.weak		__nv_reservedSMEM_offset_0_alias
	.size		__nv_reservedSMEM_offset_0_alias, 0, 64
	.other		__nv_reservedSMEM_offset_0_alias,@"STO_CUDA_RESERVED_SHARED STV_DEFAULT"
__nv_reservedSMEM_offset_0_alias:
	.zero		0
	.zero		64


//--------------------- .nv.global                --------------------------
	.section	.nv.global,"aw",@nobits
.nv.global:
	.type		_ZN34_INTERNAL_7a0d741f_4_k_cu_fd41410e4cuda3std6ranges3__45__cpo9iter_moveE,@object
	.size		_ZN34_INTERNAL_7a0d741f_4_k_cu_fd41410e4cuda3std6ranges3__45__cpo9iter_moveE,(_ZN34_INTERNAL_7a0d741f_4_k_cu_fd41410e4cuda3std3__436_GLOBAL__N__7a0d741f_4_k_cu_fd41410e6ignoreE - _ZN34_INTERNAL_7a0d741f_4_k_cu_fd41410e4cuda3std6ranges3__45__cpo9iter_moveE)
_ZN34_INTERNAL_7a0d741f_4_k_cu_fd41410e4cuda3std6ranges3__45__cpo9iter_moveE:
	.zero		1
	.type		_ZN34_INTERNAL_7a0d741f_4_k_cu_fd41410e4cuda3std3__436_GLOBAL__N__7a0d741f_4_k_cu_fd41410e6ignoreE,@object
	.size		_ZN34_INTERNAL_7a0d741f_4_k_cu_fd41410e4cuda3std3__436_GLOBAL__N__7a0d741f_4_k_cu_fd41410e6ignoreE,(_ZN34_INTERNAL_7a0d741f_4_k_cu_fd41410e4cuda3std3__45__cpo4cendE - _ZN34_INTERNAL_7a0d741f_4_k_cu_fd41410e4cuda3std3__436_GLOBAL__N__7a0d741f_4_k_cu_fd41410e6ignoreE)
_ZN34_INTERNAL_7a0d741f_4_k_cu_fd41410e4cuda3std3__436_GLOBAL__N__7a0d741f_4_k_cu_fd41410e6ignoreE:
	.zero		1
	.type		_ZN34_INTERNAL_7a0d741f_4_k_cu_fd41410e4cuda3std3__45__cpo4cendE,@object
	.size		_ZN34_INTERNAL_7a0d741f_4_k_cu_fd41410e4cuda3std3__45__cpo4cendE,(_ZN34_INTERNAL_7a0d741f_4_k_cu_fd41410e4cuda3std3__45__cpo3endE - _ZN34_INTERNAL_7a0d741f_4_k_cu_fd41410e4cuda3std3__45__cpo4cendE)
_ZN34_INTERNAL_7a0d741f_4_k_cu_fd41410e4cuda3std3__45__cpo4cendE:
	.zero		1
	.type		_ZN34_INTERNAL_7a0d741f_4_k_cu_fd41410e4cuda3std3__45__cpo3endE,@object
	.size		_ZN34_INTERNAL_7a0d741f_4_k_cu_fd41410e4cuda3std3__45__cpo3endE,(_ZN34_INTERNAL_7a0d741f_4_k_cu_fd41410e4cuda3std3__48in_placeE - _ZN34_INTERNAL_7a0d741f_4_k_cu_fd41410e4cuda3std3__45__cpo3endE)
_ZN34_INTERNAL_7a0d741f_4_k_cu_fd41410e4cuda3std3__45__cpo3endE:
	.zero		1
	.type		_ZN34_INTERNAL_7a0d741f_4_k_cu_fd41410e4cuda3std3__48in_placeE,@object
	.size		_ZN34_INTERNAL_7a0d741f_4_k_cu_fd41410e4cuda3std3__48in_placeE,(_ZN34_INTERNAL_7a0d741f_4_k_cu_fd41410e4cuda3std6ranges3__45__cpo7advanceE - _ZN34_INTERNAL_7a0d741f_4_k_cu_fd41410e4cuda3std3__48in_placeE)
_ZN34_INTERNAL_7a0d741f_4_k_cu_fd41410e4cuda3std3__48in_placeE:
	.zero		1
	.type		_ZN34_INTERNAL_7a0d741f_4_k_cu_fd41410e4cuda3std6ranges3__45__cpo7advanceE,@object
	.size		_ZN34_INTERNAL_7a0d741f_4_k_cu_fd41410e4cuda3std6ranges3__45__cpo7advanceE,(_ZN34_INTERNAL_7a0d741f_4_k_cu_fd41410e4cuda3std3__45__cpo5beginE - _ZN34_INTERNAL_7a0d741f_4_k_cu_fd41410e4cuda3std6ranges3__45__cpo7advanceE)
_ZN34_INTERNAL_7a0d741f_4_k_cu_fd41410e4cuda3std6ranges3__45__cpo7advanceE:
	.zero		1
	.type		_ZN34_INTERNAL_7a0d741f_4_k_cu_fd41410e4cuda3std3__45__cpo5beginE,@object
	.size		_ZN34_INTERNAL_7a0d741f_4_k_cu_fd41410e4cuda3std3__45__cpo5beginE,(_ZN34_INTERNAL_7a0d741f_4_k_cu_fd41410e4cuda3std3__419piecewise_constructE - _ZN34_INTERNAL_7a0d741f_4_k_cu_fd41410e4cuda3std3__45__cpo5beginE)
_ZN34_INTERNAL_7a0d741f_4_k_cu_fd41410e4cuda3std3__45__cpo5beginE:
	.zero		1
	.type		_ZN34_INTERNAL_7a0d741f_4_k_cu_fd41410e4cuda3std3__419piecewise_constructE,@object
	.size		_ZN34_INTERNAL_7a0d741f_4_k_cu_fd41410e4cuda3std3__419piecewise_constructE,(_ZN34_INTERNAL_7a0d741f_4_k_cu_fd41410e4cuda3std3__45__cpo6cbeginE - _ZN34_INTERNAL_7a0d741f_4_k_cu_fd41410e4cuda3std3__419piecewise_constructE)
_ZN34_INTERNAL_7a0d741f_4_k_cu_fd41410e4cuda3std3__419piecewise_constructE:
	.zero		1
	.type		_ZN34_INTERNAL_7a0d741f_4_k_cu_fd41410e4cuda3std3__45__cpo6cbeginE,@object
	.size		_ZN34_INTERNAL_7a0d741f_4_k_cu_fd41410e4cuda3std3__45__cpo6cbeginE,(_ZN34_INTERNAL_7a0d741f_4_k_cu_fd41410e4cuda3std6ranges3__45__cpo4swapE - _ZN34_INTERNAL_7a0d741f_4_k_cu_fd41410e4cuda3std3__45__cpo6cbeginE)
_ZN34_INTERNAL_7a0d741f_4_k_cu_fd41410e4cuda3std3__45__cpo6cbeginE:
	.zero		1
	.type		_ZN34_INTERNAL_7a0d741f_4_k_cu_fd41410e4cuda3std6ranges3__45__cpo4swapE,@object
	.size		_ZN34_INTERNAL_7a0d741f_4_k_cu_fd41410e4cuda3std6ranges3__45__cpo4swapE,(.L_7 - _ZN34_INTERNAL_7a0d741f_4_k_cu_fd41410e4cuda3std6ranges3__45__cpo4swapE)
_ZN34_INTERNAL_7a0d741f_4_k_cu_fd41410e4cuda3std6ranges3__45__cpo4swapE:
	.zero		1
.L_7:


//--------------------- .nv.constant0._Z22tv_loss_forward_kernelPKfPfiiii --------------------------
	.section	.nv.constant0._Z22tv_loss_forward_kernelPKfPfiiii,"a",@progbits
	.sectionflags	@""
	.align	4
.nv.constant0._Z22tv_loss_forward_kernelPKfPfiiii:
	.zero		928


//--------------------- SYMBOLS --------------------------

	.type		.nv.reservedSmem.offset0,@object
	.size		.nv.reservedSmem.offset0,0x4
